//
// Generated by NVIDIA NVVM Compiler
//
// Compiler Build ID: CL-36424714
// Cuda compilation tools, release 13.0, V13.0.88
// Based on NVVM 20.0.0
//

.version 9.0
.target sm_100
.address_size 64

	// .globl	_Z18randomUnsignedIntsPji
.global .align 4 .b8 precalc_xorwow_matrix[102400];
.global .align 4 .b8 precalc_xorwow_offset_matrix[102400];
.global .align 4 .b8 mrg32k3aM1[2304];
.global .align 4 .b8 mrg32k3aM2[2304];
.global .align 4 .b8 mrg32k3aM1SubSeq[2016];
.global .align 4 .b8 mrg32k3aM2SubSeq[2016];
.global .align 4 .b8 mrg32k3aM1Seq[2304];
.global .align 4 .b8 mrg32k3aM2Seq[2304];
.const .align 8 .b8 __cr_lgamma_table[72];
// _ZZ4sortPjiE12temp_storage has been demoted
.global .align 1 .b8 _ZN34_INTERNAL_e148de16_4_k_cu_4708c62b4cuda3std3__45__cpo5beginE[1];
.global .align 1 .b8 _ZN34_INTERNAL_e148de16_4_k_cu_4708c62b4cuda3std3__45__cpo3endE[1];
.global .align 1 .b8 _ZN34_INTERNAL_e148de16_4_k_cu_4708c62b4cuda3std3__45__cpo6cbeginE[1];
.global .align 1 .b8 _ZN34_INTERNAL_e148de16_4_k_cu_4708c62b4cuda3std3__45__cpo4cendE[1];
.global .align 1 .b8 _ZN34_INTERNAL_e148de16_4_k_cu_4708c62b4cuda3std3__45__cpo6rbeginE[1];
.global .align 1 .b8 _ZN34_INTERNAL_e148de16_4_k_cu_4708c62b4cuda3std3__45__cpo4rendE[1];
.global .align 1 .b8 _ZN34_INTERNAL_e148de16_4_k_cu_4708c62b4cuda3std3__45__cpo7crbeginE[1];
.global .align 1 .b8 _ZN34_INTERNAL_e148de16_4_k_cu_4708c62b4cuda3std3__45__cpo5crendE[1];
.global .align 1 .b8 _ZN34_INTERNAL_e148de16_4_k_cu_4708c62b4cuda3std3__436_GLOBAL__N__e148de16_4_k_cu_4708c62b6ignoreE[1];
.global .align 1 .b8 _ZN34_INTERNAL_e148de16_4_k_cu_4708c62b4cuda3std3__419piecewise_constructE[1];
.global .align 1 .b8 _ZN34_INTERNAL_e148de16_4_k_cu_4708c62b4cuda3std3__48in_placeE[1];
.global .align 1 .b8 _ZN34_INTERNAL_e148de16_4_k_cu_4708c62b4cuda3std3__420unreachable_sentinelE[1];
.global .align 1 .b8 _ZN34_INTERNAL_e148de16_4_k_cu_4708c62b4cuda3std3__47nulloptE[1];
.global .align 1 .b8 _ZN34_INTERNAL_e148de16_4_k_cu_4708c62b4cuda3std3__48unexpectE[1];
.global .align 1 .b8 _ZN34_INTERNAL_e148de16_4_k_cu_4708c62b4cuda3std6ranges3__45__cpo4swapE[1];
.global .align 1 .b8 _ZN34_INTERNAL_e148de16_4_k_cu_4708c62b4cuda3std6ranges3__45__cpo9iter_moveE[1];
.global .align 1 .b8 _ZN34_INTERNAL_e148de16_4_k_cu_4708c62b4cuda3std6ranges3__45__cpo5beginE[1];
.global .align 1 .b8 _ZN34_INTERNAL_e148de16_4_k_cu_4708c62b4cuda3std6ranges3__45__cpo3endE[1];
.global .align 1 .b8 _ZN34_INTERNAL_e148de16_4_k_cu_4708c62b4cuda3std6ranges3__45__cpo6cbeginE[1];
.global .align 1 .b8 _ZN34_INTERNAL_e148de16_4_k_cu_4708c62b4cuda3std6ranges3__45__cpo4cendE[1];
.global .align 1 .b8 _ZN34_INTERNAL_e148de16_4_k_cu_4708c62b4cuda3std6ranges3__45__cpo7advanceE[1];
.global .align 1 .b8 _ZN34_INTERNAL_e148de16_4_k_cu_4708c62b4cuda3std6ranges3__45__cpo9iter_swapE[1];
.global .align 1 .b8 _ZN34_INTERNAL_e148de16_4_k_cu_4708c62b4cuda3std6ranges3__45__cpo4nextE[1];
.global .align 1 .b8 _ZN34_INTERNAL_e148de16_4_k_cu_4708c62b4cuda3std6ranges3__45__cpo4prevE[1];
.global .align 1 .b8 _ZN34_INTERNAL_e148de16_4_k_cu_4708c62b4cuda3std6ranges3__45__cpo4dataE[1];
.global .align 1 .b8 _ZN34_INTERNAL_e148de16_4_k_cu_4708c62b4cuda3std6ranges3__45__cpo5cdataE[1];
.global .align 1 .b8 _ZN34_INTERNAL_e148de16_4_k_cu_4708c62b4cuda3std6ranges3__45__cpo4sizeE[1];
.global .align 1 .b8 _ZN34_INTERNAL_e148de16_4_k_cu_4708c62b4cuda3std6ranges3__45__cpo5ssizeE[1];
.global .align 1 .b8 _ZN34_INTERNAL_e148de16_4_k_cu_4708c62b4cuda3std6ranges3__45__cpo8distanceE[1];
.global .align 1 .b8 _ZN34_INTERNAL_e148de16_4_k_cu_4708c62b6thrust24THRUST_300001_SM_1000_NS6system6detail10sequential3seqE[1];
.global .align 1 .b8 _ZN34_INTERNAL_e148de16_4_k_cu_4708c62b6thrust24THRUST_300001_SM_1000_NS12placeholders2_1E[1];
.global .align 1 .b8 _ZN34_INTERNAL_e148de16_4_k_cu_4708c62b6thrust24THRUST_300001_SM_1000_NS12placeholders2_2E[1];
.global .align 1 .b8 _ZN34_INTERNAL_e148de16_4_k_cu_4708c62b6thrust24THRUST_300001_SM_1000_NS12placeholders2_3E[1];
.global .align 1 .b8 _ZN34_INTERNAL_e148de16_4_k_cu_4708c62b6thrust24THRUST_300001_SM_1000_NS12placeholders2_4E[1];
.global .align 1 .b8 _ZN34_INTERNAL_e148de16_4_k_cu_4708c62b6thrust24THRUST_300001_SM_1000_NS12placeholders2_5E[1];
.global .align 1 .b8 _ZN34_INTERNAL_e148de16_4_k_cu_4708c62b6thrust24THRUST_300001_SM_1000_NS12placeholders2_6E[1];
.global .align 1 .b8 _ZN34_INTERNAL_e148de16_4_k_cu_4708c62b6thrust24THRUST_300001_SM_1000_NS12placeholders2_7E[1];
.global .align 1 .b8 _ZN34_INTERNAL_e148de16_4_k_cu_4708c62b6thrust24THRUST_300001_SM_1000_NS12placeholders2_8E[1];
.global .align 1 .b8 _ZN34_INTERNAL_e148de16_4_k_cu_4708c62b6thrust24THRUST_300001_SM_1000_NS12placeholders2_9E[1];
.global .align 1 .b8 _ZN34_INTERNAL_e148de16_4_k_cu_4708c62b6thrust24THRUST_300001_SM_1000_NS12placeholders3_10E[1];

.visible .entry _Z18randomUnsignedIntsPji(
	.param .u64 .ptr .align 1 _Z18randomUnsignedIntsPji_param_0,
	.param .u32 _Z18randomUnsignedIntsPji_param_1
)
{
	.local .align 8 .b8 	__local_depot0[48];
	.reg .b64 	%SP;
	.reg .b64 	%SPL;
	.reg .pred 	%p<126>;
	.reg .b32 	%r<2373>;
	.reg .b64 	%rd<48>;

	mov.u64 	%SPL, __local_depot0;
	ld.param.u64 	%rd18, [_Z18randomUnsignedIntsPji_param_0];
	ld.param.u32 	%r1079, [_Z18randomUnsignedIntsPji_param_1];
	add.u64 	%rd1, %SPL, 0;
	// begin inline asm
	mov.u64 	%rd19, %clock64;
	// end inline asm
	mov.u32 	%r1, %tid.x;
	mov.u32 	%r1080, %ctaid.x;
	cvt.u64.u32 	%rd2, %r1080;
	cvt.u32.u64 	%r1081, %rd19;
	xor.b32  	%r1082, %r1081, -1429050551;
	mul.lo.s32 	%r1083, %r1082, 1099087573;
	{ .reg .b32 tmp; mov.b64 {tmp, %r1084}, %rd19; }
	xor.b32  	%r1085, %r1084, -136515619;
	mul.lo.s32 	%r1086, %r1085, -1703105765;
	add.s32 	%r1087, %r1083, %r1086;
	add.s32 	%r2, %r1087, 6615241;
	add.s32 	%r2109, %r1083, 123456789;
	st.local.v2.u32 	[%rd1], {%r2, %r2109};
	xor.b32  	%r1088, %r1083, 362436069;
	add.s32 	%r1089, %r1086, 521288629;
	st.local.v2.u32 	[%rd1+8], {%r1088, %r1089};
	xor.b32  	%r1090, %r1086, 88675123;
	add.s32 	%r2105, %r1083, 5783321;
	st.local.v2.u32 	[%rd1+16], {%r1090, %r2105};
	setp.eq.s32 	%p1, %r1, 0;
	@%p1 bra 	$L__BB0_115;
	cvt.u64.u32 	%rd46, %r1;
	mov.b32 	%r1809, 0;
$L__BB0_2:
	mov.u64 	%rd4, %rd46;
	and.b64  	%rd5, %rd4, 3;
	setp.eq.s64 	%p2, %rd5, 0;
	@%p2 bra 	$L__BB0_114;
	mul.wide.u32 	%rd21, %r1809, 3200;
	mov.u64 	%rd22, precalc_xorwow_matrix;
	add.s64 	%rd6, %rd22, %rd21;
	mov.b32 	%r2105, 0;
	mov.u32 	%r1825, %r2105;
	mov.u32 	%r1826, %r2105;
	mov.u32 	%r1827, %r2105;
	mov.u32 	%r2109, %r2105;
	mov.u32 	%r1817, %r2105;
$L__BB0_4:
	mul.wide.u32 	%rd23, %r1817, 4;
	add.s64 	%rd24, %rd1, %rd23;
	ld.local.u32 	%r16, [%rd24+4];
	shl.b32 	%r17, %r1817, 5;
	mov.b32 	%r1823, 0;
$L__BB0_5:
	.pragma "nounroll";
	shr.u32 	%r1094, %r16, %r1823;
	and.b32  	%r1095, %r1094, 1;
	setp.eq.b32 	%p3, %r1095, 1;
	not.pred 	%p4, %p3;
	add.s32 	%r1096, %r17, %r1823;
	mul.lo.s32 	%r1097, %r1096, 5;
	mul.wide.u32 	%rd25, %r1097, 4;
	add.s64 	%rd7, %rd6, %rd25;
	@%p4 bra 	$L__BB0_7;
	ld.global.u32 	%r1098, [%rd7];
	xor.b32  	%r2109, %r2109, %r1098;
	ld.global.u32 	%r1099, [%rd7+4];
	xor.b32  	%r1827, %r1827, %r1099;
	ld.global.u32 	%r1100, [%rd7+8];
	xor.b32  	%r1826, %r1826, %r1100;
	ld.global.u32 	%r1101, [%rd7+12];
	xor.b32  	%r1825, %r1825, %r1101;
	ld.global.u32 	%r1102, [%rd7+16];
	xor.b32  	%r2105, %r2105, %r1102;
$L__BB0_7:
	and.b32  	%r1104, %r1094, 2;
	setp.eq.s32 	%p5, %r1104, 0;
	@%p5 bra 	$L__BB0_9;
	ld.global.u32 	%r1105, [%rd7+20];
	xor.b32  	%r2109, %r2109, %r1105;
	ld.global.u32 	%r1106, [%rd7+24];
	xor.b32  	%r1827, %r1827, %r1106;
	ld.global.u32 	%r1107, [%rd7+28];
	xor.b32  	%r1826, %r1826, %r1107;
	ld.global.u32 	%r1108, [%rd7+32];
	xor.b32  	%r1825, %r1825, %r1108;
	ld.global.u32 	%r1109, [%rd7+36];
	xor.b32  	%r2105, %r2105, %r1109;
$L__BB0_9:
	and.b32  	%r1111, %r1094, 4;
	setp.eq.s32 	%p6, %r1111, 0;
	@%p6 bra 	$L__BB0_11;
	ld.global.u32 	%r1112, [%rd7+40];
	xor.b32  	%r2109, %r2109, %r1112;
	ld.global.u32 	%r1113, [%rd7+44];
	xor.b32  	%r1827, %r1827, %r1113;
	ld.global.u32 	%r1114, [%rd7+48];
	xor.b32  	%r1826, %r1826, %r1114;
	ld.global.u32 	%r1115, [%rd7+52];
	xor.b32  	%r1825, %r1825, %r1115;
	ld.global.u32 	%r1116, [%rd7+56];
	xor.b32  	%r2105, %r2105, %r1116;
$L__BB0_11:
	and.b32  	%r1118, %r1094, 8;
	setp.eq.s32 	%p7, %r1118, 0;
	@%p7 bra 	$L__BB0_13;
	ld.global.u32 	%r1119, [%rd7+60];
	xor.b32  	%r2109, %r2109, %r1119;
	ld.global.u32 	%r1120, [%rd7+64];
	xor.b32  	%r1827, %r1827, %r1120;
	ld.global.u32 	%r1121, [%rd7+68];
	xor.b32  	%r1826, %r1826, %r1121;
	ld.global.u32 	%r1122, [%rd7+72];
	xor.b32  	%r1825, %r1825, %r1122;
	ld.global.u32 	%r1123, [%rd7+76];
	xor.b32  	%r2105, %r2105, %r1123;
$L__BB0_13:
	and.b32  	%r1125, %r1094, 16;
	setp.eq.s32 	%p8, %r1125, 0;
	@%p8 bra 	$L__BB0_15;
	ld.global.u32 	%r1126, [%rd7+80];
	xor.b32  	%r2109, %r2109, %r1126;
	ld.global.u32 	%r1127, [%rd7+84];
	xor.b32  	%r1827, %r1827, %r1127;
	ld.global.u32 	%r1128, [%rd7+88];
	xor.b32  	%r1826, %r1826, %r1128;
	ld.global.u32 	%r1129, [%rd7+92];
	xor.b32  	%r1825, %r1825, %r1129;
	ld.global.u32 	%r1130, [%rd7+96];
	xor.b32  	%r2105, %r2105, %r1130;
$L__BB0_15:
	and.b32  	%r1132, %r1094, 32;
	setp.eq.s32 	%p9, %r1132, 0;
	@%p9 bra 	$L__BB0_17;
	ld.global.u32 	%r1133, [%rd7+100];
	xor.b32  	%r2109, %r2109, %r1133;
	ld.global.u32 	%r1134, [%rd7+104];
	xor.b32  	%r1827, %r1827, %r1134;
	ld.global.u32 	%r1135, [%rd7+108];
	xor.b32  	%r1826, %r1826, %r1135;
	ld.global.u32 	%r1136, [%rd7+112];
	xor.b32  	%r1825, %r1825, %r1136;
	ld.global.u32 	%r1137, [%rd7+116];
	xor.b32  	%r2105, %r2105, %r1137;
$L__BB0_17:
	and.b32  	%r1139, %r1094, 64;
	setp.eq.s32 	%p10, %r1139, 0;
	@%p10 bra 	$L__BB0_19;
	ld.global.u32 	%r1140, [%rd7+120];
	xor.b32  	%r2109, %r2109, %r1140;
	ld.global.u32 	%r1141, [%rd7+124];
	xor.b32  	%r1827, %r1827, %r1141;
	ld.global.u32 	%r1142, [%rd7+128];
	xor.b32  	%r1826, %r1826, %r1142;
	ld.global.u32 	%r1143, [%rd7+132];
	xor.b32  	%r1825, %r1825, %r1143;
	ld.global.u32 	%r1144, [%rd7+136];
	xor.b32  	%r2105, %r2105, %r1144;
$L__BB0_19:
	and.b32  	%r1146, %r1094, 128;
	setp.eq.s32 	%p11, %r1146, 0;
	@%p11 bra 	$L__BB0_21;
	ld.global.u32 	%r1147, [%rd7+140];
	xor.b32  	%r2109, %r2109, %r1147;
	ld.global.u32 	%r1148, [%rd7+144];
	xor.b32  	%r1827, %r1827, %r1148;
	ld.global.u32 	%r1149, [%rd7+148];
	xor.b32  	%r1826, %r1826, %r1149;
	ld.global.u32 	%r1150, [%rd7+152];
	xor.b32  	%r1825, %r1825, %r1150;
	ld.global.u32 	%r1151, [%rd7+156];
	xor.b32  	%r2105, %r2105, %r1151;
$L__BB0_21:
	and.b32  	%r1153, %r1094, 256;
	setp.eq.s32 	%p12, %r1153, 0;
	@%p12 bra 	$L__BB0_23;
	ld.global.u32 	%r1154, [%rd7+160];
	xor.b32  	%r2109, %r2109, %r1154;
	ld.global.u32 	%r1155, [%rd7+164];
	xor.b32  	%r1827, %r1827, %r1155;
	ld.global.u32 	%r1156, [%rd7+168];
	xor.b32  	%r1826, %r1826, %r1156;
	ld.global.u32 	%r1157, [%rd7+172];
	xor.b32  	%r1825, %r1825, %r1157;
	ld.global.u32 	%r1158, [%rd7+176];
	xor.b32  	%r2105, %r2105, %r1158;
$L__BB0_23:
	and.b32  	%r1160, %r1094, 512;
	setp.eq.s32 	%p13, %r1160, 0;
	@%p13 bra 	$L__BB0_25;
	ld.global.u32 	%r1161, [%rd7+180];
	xor.b32  	%r2109, %r2109, %r1161;
	ld.global.u32 	%r1162, [%rd7+184];
	xor.b32  	%r1827, %r1827, %r1162;
	ld.global.u32 	%r1163, [%rd7+188];
	xor.b32  	%r1826, %r1826, %r1163;
	ld.global.u32 	%r1164, [%rd7+192];
	xor.b32  	%r1825, %r1825, %r1164;
	ld.global.u32 	%r1165, [%rd7+196];
	xor.b32  	%r2105, %r2105, %r1165;
$L__BB0_25:
	and.b32  	%r1167, %r1094, 1024;
	setp.eq.s32 	%p14, %r1167, 0;
	@%p14 bra 	$L__BB0_27;
	ld.global.u32 	%r1168, [%rd7+200];
	xor.b32  	%r2109, %r2109, %r1168;
	ld.global.u32 	%r1169, [%rd7+204];
	xor.b32  	%r1827, %r1827, %r1169;
	ld.global.u32 	%r1170, [%rd7+208];
	xor.b32  	%r1826, %r1826, %r1170;
	ld.global.u32 	%r1171, [%rd7+212];
	xor.b32  	%r1825, %r1825, %r1171;
	ld.global.u32 	%r1172, [%rd7+216];
	xor.b32  	%r2105, %r2105, %r1172;
$L__BB0_27:
	and.b32  	%r1174, %r1094, 2048;
	setp.eq.s32 	%p15, %r1174, 0;
	@%p15 bra 	$L__BB0_29;
	ld.global.u32 	%r1175, [%rd7+220];
	xor.b32  	%r2109, %r2109, %r1175;
	ld.global.u32 	%r1176, [%rd7+224];
	xor.b32  	%r1827, %r1827, %r1176;
	ld.global.u32 	%r1177, [%rd7+228];
	xor.b32  	%r1826, %r1826, %r1177;
	ld.global.u32 	%r1178, [%rd7+232];
	xor.b32  	%r1825, %r1825, %r1178;
	ld.global.u32 	%r1179, [%rd7+236];
	xor.b32  	%r2105, %r2105, %r1179;
$L__BB0_29:
	and.b32  	%r1181, %r1094, 4096;
	setp.eq.s32 	%p16, %r1181, 0;
	@%p16 bra 	$L__BB0_31;
	ld.global.u32 	%r1182, [%rd7+240];
	xor.b32  	%r2109, %r2109, %r1182;
	ld.global.u32 	%r1183, [%rd7+244];
	xor.b32  	%r1827, %r1827, %r1183;
	ld.global.u32 	%r1184, [%rd7+248];
	xor.b32  	%r1826, %r1826, %r1184;
	ld.global.u32 	%r1185, [%rd7+252];
	xor.b32  	%r1825, %r1825, %r1185;
	ld.global.u32 	%r1186, [%rd7+256];
	xor.b32  	%r2105, %r2105, %r1186;
$L__BB0_31:
	and.b32  	%r1188, %r1094, 8192;
	setp.eq.s32 	%p17, %r1188, 0;
	@%p17 bra 	$L__BB0_33;
	ld.global.u32 	%r1189, [%rd7+260];
	xor.b32  	%r2109, %r2109, %r1189;
	ld.global.u32 	%r1190, [%rd7+264];
	xor.b32  	%r1827, %r1827, %r1190;
	ld.global.u32 	%r1191, [%rd7+268];
	xor.b32  	%r1826, %r1826, %r1191;
	ld.global.u32 	%r1192, [%rd7+272];
	xor.b32  	%r1825, %r1825, %r1192;
	ld.global.u32 	%r1193, [%rd7+276];
	xor.b32  	%r2105, %r2105, %r1193;
$L__BB0_33:
	and.b32  	%r1195, %r1094, 16384;
	setp.eq.s32 	%p18, %r1195, 0;
	@%p18 bra 	$L__BB0_35;
	ld.global.u32 	%r1196, [%rd7+280];
	xor.b32  	%r2109, %r2109, %r1196;
	ld.global.u32 	%r1197, [%rd7+284];
	xor.b32  	%r1827, %r1827, %r1197;
	ld.global.u32 	%r1198, [%rd7+288];
	xor.b32  	%r1826, %r1826, %r1198;
	ld.global.u32 	%r1199, [%rd7+292];
	xor.b32  	%r1825, %r1825, %r1199;
	ld.global.u32 	%r1200, [%rd7+296];
	xor.b32  	%r2105, %r2105, %r1200;
$L__BB0_35:
	and.b32  	%r1202, %r1094, 32768;
	setp.eq.s32 	%p19, %r1202, 0;
	@%p19 bra 	$L__BB0_37;
	ld.global.u32 	%r1203, [%rd7+300];
	xor.b32  	%r2109, %r2109, %r1203;
	ld.global.u32 	%r1204, [%rd7+304];
	xor.b32  	%r1827, %r1827, %r1204;
	ld.global.u32 	%r1205, [%rd7+308];
	xor.b32  	%r1826, %r1826, %r1205;
	ld.global.u32 	%r1206, [%rd7+312];
	xor.b32  	%r1825, %r1825, %r1206;
	ld.global.u32 	%r1207, [%rd7+316];
	xor.b32  	%r2105, %r2105, %r1207;
$L__BB0_37:
	add.s32 	%r1823, %r1823, 16;
	setp.ne.s32 	%p20, %r1823, 32;
	@%p20 bra 	$L__BB0_5;
	mad.lo.s32 	%r1208, %r1817, -31, %r17;
	add.s32 	%r1817, %r1208, 1;
	setp.ne.s32 	%p21, %r1817, 5;
	@%p21 bra 	$L__BB0_4;
	st.local.u32 	[%rd1+4], %r2109;
	st.local.v2.u32 	[%rd1+8], {%r1827, %r1826};
	st.local.v2.u32 	[%rd1+16], {%r1825, %r2105};
	setp.eq.s64 	%p22, %rd5, 1;
	@%p22 bra 	$L__BB0_114;
	mov.b32 	%r2105, 0;
	mov.u32 	%r1917, %r2105;
	mov.u32 	%r1918, %r2105;
	mov.u32 	%r1919, %r2105;
	mov.u32 	%r2109, %r2105;
	mov.u32 	%r1909, %r2105;
$L__BB0_41:
	mul.wide.u32 	%rd26, %r1909, 4;
	add.s64 	%rd27, %rd1, %rd26;
	ld.local.u32 	%r192, [%rd27+4];
	shl.b32 	%r193, %r1909, 5;
	mov.b32 	%r1915, 0;
$L__BB0_42:
	.pragma "nounroll";
	shr.u32 	%r1211, %r192, %r1915;
	and.b32  	%r1212, %r1211, 1;
	setp.eq.b32 	%p23, %r1212, 1;
	not.pred 	%p24, %p23;
	add.s32 	%r1213, %r193, %r1915;
	mul.lo.s32 	%r1214, %r1213, 5;
	mul.wide.u32 	%rd28, %r1214, 4;
	add.s64 	%rd8, %rd6, %rd28;
	@%p24 bra 	$L__BB0_44;
	ld.global.u32 	%r1215, [%rd8];
	xor.b32  	%r2109, %r2109, %r1215;
	ld.global.u32 	%r1216, [%rd8+4];
	xor.b32  	%r1919, %r1919, %r1216;
	ld.global.u32 	%r1217, [%rd8+8];
	xor.b32  	%r1918, %r1918, %r1217;
	ld.global.u32 	%r1218, [%rd8+12];
	xor.b32  	%r1917, %r1917, %r1218;
	ld.global.u32 	%r1219, [%rd8+16];
	xor.b32  	%r2105, %r2105, %r1219;
$L__BB0_44:
	and.b32  	%r1221, %r1211, 2;
	setp.eq.s32 	%p25, %r1221, 0;
	@%p25 bra 	$L__BB0_46;
	ld.global.u32 	%r1222, [%rd8+20];
	xor.b32  	%r2109, %r2109, %r1222;
	ld.global.u32 	%r1223, [%rd8+24];
	xor.b32  	%r1919, %r1919, %r1223;
	ld.global.u32 	%r1224, [%rd8+28];
	xor.b32  	%r1918, %r1918, %r1224;
	ld.global.u32 	%r1225, [%rd8+32];
	xor.b32  	%r1917, %r1917, %r1225;
	ld.global.u32 	%r1226, [%rd8+36];
	xor.b32  	%r2105, %r2105, %r1226;
$L__BB0_46:
	and.b32  	%r1228, %r1211, 4;
	setp.eq.s32 	%p26, %r1228, 0;
	@%p26 bra 	$L__BB0_48;
	ld.global.u32 	%r1229, [%rd8+40];
	xor.b32  	%r2109, %r2109, %r1229;
	ld.global.u32 	%r1230, [%rd8+44];
	xor.b32  	%r1919, %r1919, %r1230;
	ld.global.u32 	%r1231, [%rd8+48];
	xor.b32  	%r1918, %r1918, %r1231;
	ld.global.u32 	%r1232, [%rd8+52];
	xor.b32  	%r1917, %r1917, %r1232;
	ld.global.u32 	%r1233, [%rd8+56];
	xor.b32  	%r2105, %r2105, %r1233;
$L__BB0_48:
	and.b32  	%r1235, %r1211, 8;
	setp.eq.s32 	%p27, %r1235, 0;
	@%p27 bra 	$L__BB0_50;
	ld.global.u32 	%r1236, [%rd8+60];
	xor.b32  	%r2109, %r2109, %r1236;
	ld.global.u32 	%r1237, [%rd8+64];
	xor.b32  	%r1919, %r1919, %r1237;
	ld.global.u32 	%r1238, [%rd8+68];
	xor.b32  	%r1918, %r1918, %r1238;
	ld.global.u32 	%r1239, [%rd8+72];
	xor.b32  	%r1917, %r1917, %r1239;
	ld.global.u32 	%r1240, [%rd8+76];
	xor.b32  	%r2105, %r2105, %r1240;
$L__BB0_50:
	and.b32  	%r1242, %r1211, 16;
	setp.eq.s32 	%p28, %r1242, 0;
	@%p28 bra 	$L__BB0_52;
	ld.global.u32 	%r1243, [%rd8+80];
	xor.b32  	%r2109, %r2109, %r1243;
	ld.global.u32 	%r1244, [%rd8+84];
	xor.b32  	%r1919, %r1919, %r1244;
	ld.global.u32 	%r1245, [%rd8+88];
	xor.b32  	%r1918, %r1918, %r1245;
	ld.global.u32 	%r1246, [%rd8+92];
	xor.b32  	%r1917, %r1917, %r1246;
	ld.global.u32 	%r1247, [%rd8+96];
	xor.b32  	%r2105, %r2105, %r1247;
$L__BB0_52:
	and.b32  	%r1249, %r1211, 32;
	setp.eq.s32 	%p29, %r1249, 0;
	@%p29 bra 	$L__BB0_54;
	ld.global.u32 	%r1250, [%rd8+100];
	xor.b32  	%r2109, %r2109, %r1250;
	ld.global.u32 	%r1251, [%rd8+104];
	xor.b32  	%r1919, %r1919, %r1251;
	ld.global.u32 	%r1252, [%rd8+108];
	xor.b32  	%r1918, %r1918, %r1252;
	ld.global.u32 	%r1253, [%rd8+112];
	xor.b32  	%r1917, %r1917, %r1253;
	ld.global.u32 	%r1254, [%rd8+116];
	xor.b32  	%r2105, %r2105, %r1254;
$L__BB0_54:
	and.b32  	%r1256, %r1211, 64;
	setp.eq.s32 	%p30, %r1256, 0;
	@%p30 bra 	$L__BB0_56;
	ld.global.u32 	%r1257, [%rd8+120];
	xor.b32  	%r2109, %r2109, %r1257;
	ld.global.u32 	%r1258, [%rd8+124];
	xor.b32  	%r1919, %r1919, %r1258;
	ld.global.u32 	%r1259, [%rd8+128];
	xor.b32  	%r1918, %r1918, %r1259;
	ld.global.u32 	%r1260, [%rd8+132];
	xor.b32  	%r1917, %r1917, %r1260;
	ld.global.u32 	%r1261, [%rd8+136];
	xor.b32  	%r2105, %r2105, %r1261;
$L__BB0_56:
	and.b32  	%r1263, %r1211, 128;
	setp.eq.s32 	%p31, %r1263, 0;
	@%p31 bra 	$L__BB0_58;
	ld.global.u32 	%r1264, [%rd8+140];
	xor.b32  	%r2109, %r2109, %r1264;
	ld.global.u32 	%r1265, [%rd8+144];
	xor.b32  	%r1919, %r1919, %r1265;
	ld.global.u32 	%r1266, [%rd8+148];
	xor.b32  	%r1918, %r1918, %r1266;
	ld.global.u32 	%r1267, [%rd8+152];
	xor.b32  	%r1917, %r1917, %r1267;
	ld.global.u32 	%r1268, [%rd8+156];
	xor.b32  	%r2105, %r2105, %r1268;
$L__BB0_58:
	and.b32  	%r1270, %r1211, 256;
	setp.eq.s32 	%p32, %r1270, 0;
	@%p32 bra 	$L__BB0_60;
	ld.global.u32 	%r1271, [%rd8+160];
	xor.b32  	%r2109, %r2109, %r1271;
	ld.global.u32 	%r1272, [%rd8+164];
	xor.b32  	%r1919, %r1919, %r1272;
	ld.global.u32 	%r1273, [%rd8+168];
	xor.b32  	%r1918, %r1918, %r1273;
	ld.global.u32 	%r1274, [%rd8+172];
	xor.b32  	%r1917, %r1917, %r1274;
	ld.global.u32 	%r1275, [%rd8+176];
	xor.b32  	%r2105, %r2105, %r1275;
$L__BB0_60:
	and.b32  	%r1277, %r1211, 512;
	setp.eq.s32 	%p33, %r1277, 0;
	@%p33 bra 	$L__BB0_62;
	ld.global.u32 	%r1278, [%rd8+180];
	xor.b32  	%r2109, %r2109, %r1278;
	ld.global.u32 	%r1279, [%rd8+184];
	xor.b32  	%r1919, %r1919, %r1279;
	ld.global.u32 	%r1280, [%rd8+188];
	xor.b32  	%r1918, %r1918, %r1280;
	ld.global.u32 	%r1281, [%rd8+192];
	xor.b32  	%r1917, %r1917, %r1281;
	ld.global.u32 	%r1282, [%rd8+196];
	xor.b32  	%r2105, %r2105, %r1282;
$L__BB0_62:
	and.b32  	%r1284, %r1211, 1024;
	setp.eq.s32 	%p34, %r1284, 0;
	@%p34 bra 	$L__BB0_64;
	ld.global.u32 	%r1285, [%rd8+200];
	xor.b32  	%r2109, %r2109, %r1285;
	ld.global.u32 	%r1286, [%rd8+204];
	xor.b32  	%r1919, %r1919, %r1286;
	ld.global.u32 	%r1287, [%rd8+208];
	xor.b32  	%r1918, %r1918, %r1287;
	ld.global.u32 	%r1288, [%rd8+212];
	xor.b32  	%r1917, %r1917, %r1288;
	ld.global.u32 	%r1289, [%rd8+216];
	xor.b32  	%r2105, %r2105, %r1289;
$L__BB0_64:
	and.b32  	%r1291, %r1211, 2048;
	setp.eq.s32 	%p35, %r1291, 0;
	@%p35 bra 	$L__BB0_66;
	ld.global.u32 	%r1292, [%rd8+220];
	xor.b32  	%r2109, %r2109, %r1292;
	ld.global.u32 	%r1293, [%rd8+224];
	xor.b32  	%r1919, %r1919, %r1293;
	ld.global.u32 	%r1294, [%rd8+228];
	xor.b32  	%r1918, %r1918, %r1294;
	ld.global.u32 	%r1295, [%rd8+232];
	xor.b32  	%r1917, %r1917, %r1295;
	ld.global.u32 	%r1296, [%rd8+236];
	xor.b32  	%r2105, %r2105, %r1296;
$L__BB0_66:
	and.b32  	%r1298, %r1211, 4096;
	setp.eq.s32 	%p36, %r1298, 0;
	@%p36 bra 	$L__BB0_68;
	ld.global.u32 	%r1299, [%rd8+240];
	xor.b32  	%r2109, %r2109, %r1299;
	ld.global.u32 	%r1300, [%rd8+244];
	xor.b32  	%r1919, %r1919, %r1300;
	ld.global.u32 	%r1301, [%rd8+248];
	xor.b32  	%r1918, %r1918, %r1301;
	ld.global.u32 	%r1302, [%rd8+252];
	xor.b32  	%r1917, %r1917, %r1302;
	ld.global.u32 	%r1303, [%rd8+256];
	xor.b32  	%r2105, %r2105, %r1303;
$L__BB0_68:
	and.b32  	%r1305, %r1211, 8192;
	setp.eq.s32 	%p37, %r1305, 0;
	@%p37 bra 	$L__BB0_70;
	ld.global.u32 	%r1306, [%rd8+260];
	xor.b32  	%r2109, %r2109, %r1306;
	ld.global.u32 	%r1307, [%rd8+264];
	xor.b32  	%r1919, %r1919, %r1307;
	ld.global.u32 	%r1308, [%rd8+268];
	xor.b32  	%r1918, %r1918, %r1308;
	ld.global.u32 	%r1309, [%rd8+272];
	xor.b32  	%r1917, %r1917, %r1309;
	ld.global.u32 	%r1310, [%rd8+276];
	xor.b32  	%r2105, %r2105, %r1310;
$L__BB0_70:
	and.b32  	%r1312, %r1211, 16384;
	setp.eq.s32 	%p38, %r1312, 0;
	@%p38 bra 	$L__BB0_72;
	ld.global.u32 	%r1313, [%rd8+280];
	xor.b32  	%r2109, %r2109, %r1313;
	ld.global.u32 	%r1314, [%rd8+284];
	xor.b32  	%r1919, %r1919, %r1314;
	ld.global.u32 	%r1315, [%rd8+288];
	xor.b32  	%r1918, %r1918, %r1315;
	ld.global.u32 	%r1316, [%rd8+292];
	xor.b32  	%r1917, %r1917, %r1316;
	ld.global.u32 	%r1317, [%rd8+296];
	xor.b32  	%r2105, %r2105, %r1317;
$L__BB0_72:
	and.b32  	%r1319, %r1211, 32768;
	setp.eq.s32 	%p39, %r1319, 0;
	@%p39 bra 	$L__BB0_74;
	ld.global.u32 	%r1320, [%rd8+300];
	xor.b32  	%r2109, %r2109, %r1320;
	ld.global.u32 	%r1321, [%rd8+304];
	xor.b32  	%r1919, %r1919, %r1321;
	ld.global.u32 	%r1322, [%rd8+308];
	xor.b32  	%r1918, %r1918, %r1322;
	ld.global.u32 	%r1323, [%rd8+312];
	xor.b32  	%r1917, %r1917, %r1323;
	ld.global.u32 	%r1324, [%rd8+316];
	xor.b32  	%r2105, %r2105, %r1324;
$L__BB0_74:
	add.s32 	%r1915, %r1915, 16;
	setp.ne.s32 	%p40, %r1915, 32;
	@%p40 bra 	$L__BB0_42;
	mad.lo.s32 	%r1325, %r1909, -31, %r193;
	add.s32 	%r1909, %r1325, 1;
	setp.ne.s32 	%p41, %r1909, 5;
	@%p41 bra 	$L__BB0_41;
	st.local.u32 	[%rd1+4], %r2109;
	st.local.v2.u32 	[%rd1+8], {%r1919, %r1918};
	st.local.v2.u32 	[%rd1+16], {%r1917, %r2105};
	setp.ne.s64 	%p42, %rd5, 3;
	@%p42 bra 	$L__BB0_114;
	mov.b32 	%r2105, 0;
	mov.u32 	%r2009, %r2105;
	mov.u32 	%r2010, %r2105;
	mov.u32 	%r2011, %r2105;
	mov.u32 	%r2109, %r2105;
	mov.u32 	%r2001, %r2105;
$L__BB0_78:
	mul.wide.u32 	%rd29, %r2001, 4;
	add.s64 	%rd30, %rd1, %rd29;
	ld.local.u32 	%r368, [%rd30+4];
	shl.b32 	%r369, %r2001, 5;
	mov.b32 	%r2007, 0;
$L__BB0_79:
	.pragma "nounroll";
	shr.u32 	%r1328, %r368, %r2007;
	and.b32  	%r1329, %r1328, 1;
	setp.eq.b32 	%p43, %r1329, 1;
	not.pred 	%p44, %p43;
	add.s32 	%r1330, %r369, %r2007;
	mul.lo.s32 	%r1331, %r1330, 5;
	mul.wide.u32 	%rd31, %r1331, 4;
	add.s64 	%rd9, %rd6, %rd31;
	@%p44 bra 	$L__BB0_81;
	ld.global.u32 	%r1332, [%rd9];
	xor.b32  	%r2109, %r2109, %r1332;
	ld.global.u32 	%r1333, [%rd9+4];
	xor.b32  	%r2011, %r2011, %r1333;
	ld.global.u32 	%r1334, [%rd9+8];
	xor.b32  	%r2010, %r2010, %r1334;
	ld.global.u32 	%r1335, [%rd9+12];
	xor.b32  	%r2009, %r2009, %r1335;
	ld.global.u32 	%r1336, [%rd9+16];
	xor.b32  	%r2105, %r2105, %r1336;
$L__BB0_81:
	and.b32  	%r1338, %r1328, 2;
	setp.eq.s32 	%p45, %r1338, 0;
	@%p45 bra 	$L__BB0_83;
	ld.global.u32 	%r1339, [%rd9+20];
	xor.b32  	%r2109, %r2109, %r1339;
	ld.global.u32 	%r1340, [%rd9+24];
	xor.b32  	%r2011, %r2011, %r1340;
	ld.global.u32 	%r1341, [%rd9+28];
	xor.b32  	%r2010, %r2010, %r1341;
	ld.global.u32 	%r1342, [%rd9+32];
	xor.b32  	%r2009, %r2009, %r1342;
	ld.global.u32 	%r1343, [%rd9+36];
	xor.b32  	%r2105, %r2105, %r1343;
$L__BB0_83:
	and.b32  	%r1345, %r1328, 4;
	setp.eq.s32 	%p46, %r1345, 0;
	@%p46 bra 	$L__BB0_85;
	ld.global.u32 	%r1346, [%rd9+40];
	xor.b32  	%r2109, %r2109, %r1346;
	ld.global.u32 	%r1347, [%rd9+44];
	xor.b32  	%r2011, %r2011, %r1347;
	ld.global.u32 	%r1348, [%rd9+48];
	xor.b32  	%r2010, %r2010, %r1348;
	ld.global.u32 	%r1349, [%rd9+52];
	xor.b32  	%r2009, %r2009, %r1349;
	ld.global.u32 	%r1350, [%rd9+56];
	xor.b32  	%r2105, %r2105, %r1350;
$L__BB0_85:
	and.b32  	%r1352, %r1328, 8;
	setp.eq.s32 	%p47, %r1352, 0;
	@%p47 bra 	$L__BB0_87;
	ld.global.u32 	%r1353, [%rd9+60];
	xor.b32  	%r2109, %r2109, %r1353;
	ld.global.u32 	%r1354, [%rd9+64];
	xor.b32  	%r2011, %r2011, %r1354;
	ld.global.u32 	%r1355, [%rd9+68];
	xor.b32  	%r2010, %r2010, %r1355;
	ld.global.u32 	%r1356, [%rd9+72];
	xor.b32  	%r2009, %r2009, %r1356;
	ld.global.u32 	%r1357, [%rd9+76];
	xor.b32  	%r2105, %r2105, %r1357;
$L__BB0_87:
	and.b32  	%r1359, %r1328, 16;
	setp.eq.s32 	%p48, %r1359, 0;
	@%p48 bra 	$L__BB0_89;
	ld.global.u32 	%r1360, [%rd9+80];
	xor.b32  	%r2109, %r2109, %r1360;
	ld.global.u32 	%r1361, [%rd9+84];
	xor.b32  	%r2011, %r2011, %r1361;
	ld.global.u32 	%r1362, [%rd9+88];
	xor.b32  	%r2010, %r2010, %r1362;
	ld.global.u32 	%r1363, [%rd9+92];
	xor.b32  	%r2009, %r2009, %r1363;
	ld.global.u32 	%r1364, [%rd9+96];
	xor.b32  	%r2105, %r2105, %r1364;
$L__BB0_89:
	and.b32  	%r1366, %r1328, 32;
	setp.eq.s32 	%p49, %r1366, 0;
	@%p49 bra 	$L__BB0_91;
	ld.global.u32 	%r1367, [%rd9+100];
	xor.b32  	%r2109, %r2109, %r1367;
	ld.global.u32 	%r1368, [%rd9+104];
	xor.b32  	%r2011, %r2011, %r1368;
	ld.global.u32 	%r1369, [%rd9+108];
	xor.b32  	%r2010, %r2010, %r1369;
	ld.global.u32 	%r1370, [%rd9+112];
	xor.b32  	%r2009, %r2009, %r1370;
	ld.global.u32 	%r1371, [%rd9+116];
	xor.b32  	%r2105, %r2105, %r1371;
$L__BB0_91:
	and.b32  	%r1373, %r1328, 64;
	setp.eq.s32 	%p50, %r1373, 0;
	@%p50 bra 	$L__BB0_93;
	ld.global.u32 	%r1374, [%rd9+120];
	xor.b32  	%r2109, %r2109, %r1374;
	ld.global.u32 	%r1375, [%rd9+124];
	xor.b32  	%r2011, %r2011, %r1375;
	ld.global.u32 	%r1376, [%rd9+128];
	xor.b32  	%r2010, %r2010, %r1376;
	ld.global.u32 	%r1377, [%rd9+132];
	xor.b32  	%r2009, %r2009, %r1377;
	ld.global.u32 	%r1378, [%rd9+136];
	xor.b32  	%r2105, %r2105, %r1378;
$L__BB0_93:
	and.b32  	%r1380, %r1328, 128;
	setp.eq.s32 	%p51, %r1380, 0;
	@%p51 bra 	$L__BB0_95;
	ld.global.u32 	%r1381, [%rd9+140];
	xor.b32  	%r2109, %r2109, %r1381;
	ld.global.u32 	%r1382, [%rd9+144];
	xor.b32  	%r2011, %r2011, %r1382;
	ld.global.u32 	%r1383, [%rd9+148];
	xor.b32  	%r2010, %r2010, %r1383;
	ld.global.u32 	%r1384, [%rd9+152];
	xor.b32  	%r2009, %r2009, %r1384;
	ld.global.u32 	%r1385, [%rd9+156];
	xor.b32  	%r2105, %r2105, %r1385;
$L__BB0_95:
	and.b32  	%r1387, %r1328, 256;
	setp.eq.s32 	%p52, %r1387, 0;
	@%p52 bra 	$L__BB0_97;
	ld.global.u32 	%r1388, [%rd9+160];
	xor.b32  	%r2109, %r2109, %r1388;
	ld.global.u32 	%r1389, [%rd9+164];
	xor.b32  	%r2011, %r2011, %r1389;
	ld.global.u32 	%r1390, [%rd9+168];
	xor.b32  	%r2010, %r2010, %r1390;
	ld.global.u32 	%r1391, [%rd9+172];
	xor.b32  	%r2009, %r2009, %r1391;
	ld.global.u32 	%r1392, [%rd9+176];
	xor.b32  	%r2105, %r2105, %r1392;
$L__BB0_97:
	and.b32  	%r1394, %r1328, 512;
	setp.eq.s32 	%p53, %r1394, 0;
	@%p53 bra 	$L__BB0_99;
	ld.global.u32 	%r1395, [%rd9+180];
	xor.b32  	%r2109, %r2109, %r1395;
	ld.global.u32 	%r1396, [%rd9+184];
	xor.b32  	%r2011, %r2011, %r1396;
	ld.global.u32 	%r1397, [%rd9+188];
	xor.b32  	%r2010, %r2010, %r1397;
	ld.global.u32 	%r1398, [%rd9+192];
	xor.b32  	%r2009, %r2009, %r1398;
	ld.global.u32 	%r1399, [%rd9+196];
	xor.b32  	%r2105, %r2105, %r1399;
$L__BB0_99:
	and.b32  	%r1401, %r1328, 1024;
	setp.eq.s32 	%p54, %r1401, 0;
	@%p54 bra 	$L__BB0_101;
	ld.global.u32 	%r1402, [%rd9+200];
	xor.b32  	%r2109, %r2109, %r1402;
	ld.global.u32 	%r1403, [%rd9+204];
	xor.b32  	%r2011, %r2011, %r1403;
	ld.global.u32 	%r1404, [%rd9+208];
	xor.b32  	%r2010, %r2010, %r1404;
	ld.global.u32 	%r1405, [%rd9+212];
	xor.b32  	%r2009, %r2009, %r1405;
	ld.global.u32 	%r1406, [%rd9+216];
	xor.b32  	%r2105, %r2105, %r1406;
$L__BB0_101:
	and.b32  	%r1408, %r1328, 2048;
	setp.eq.s32 	%p55, %r1408, 0;
	@%p55 bra 	$L__BB0_103;
	ld.global.u32 	%r1409, [%rd9+220];
	xor.b32  	%r2109, %r2109, %r1409;
	ld.global.u32 	%r1410, [%rd9+224];
	xor.b32  	%r2011, %r2011, %r1410;
	ld.global.u32 	%r1411, [%rd9+228];
	xor.b32  	%r2010, %r2010, %r1411;
	ld.global.u32 	%r1412, [%rd9+232];
	xor.b32  	%r2009, %r2009, %r1412;
	ld.global.u32 	%r1413, [%rd9+236];
	xor.b32  	%r2105, %r2105, %r1413;
$L__BB0_103:
	and.b32  	%r1415, %r1328, 4096;
	setp.eq.s32 	%p56, %r1415, 0;
	@%p56 bra 	$L__BB0_105;
	ld.global.u32 	%r1416, [%rd9+240];
	xor.b32  	%r2109, %r2109, %r1416;
	ld.global.u32 	%r1417, [%rd9+244];
	xor.b32  	%r2011, %r2011, %r1417;
	ld.global.u32 	%r1418, [%rd9+248];
	xor.b32  	%r2010, %r2010, %r1418;
	ld.global.u32 	%r1419, [%rd9+252];
	xor.b32  	%r2009, %r2009, %r1419;
	ld.global.u32 	%r1420, [%rd9+256];
	xor.b32  	%r2105, %r2105, %r1420;
$L__BB0_105:
	and.b32  	%r1422, %r1328, 8192;
	setp.eq.s32 	%p57, %r1422, 0;
	@%p57 bra 	$L__BB0_107;
	ld.global.u32 	%r1423, [%rd9+260];
	xor.b32  	%r2109, %r2109, %r1423;
	ld.global.u32 	%r1424, [%rd9+264];
	xor.b32  	%r2011, %r2011, %r1424;
	ld.global.u32 	%r1425, [%rd9+268];
	xor.b32  	%r2010, %r2010, %r1425;
	ld.global.u32 	%r1426, [%rd9+272];
	xor.b32  	%r2009, %r2009, %r1426;
	ld.global.u32 	%r1427, [%rd9+276];
	xor.b32  	%r2105, %r2105, %r1427;
$L__BB0_107:
	and.b32  	%r1429, %r1328, 16384;
	setp.eq.s32 	%p58, %r1429, 0;
	@%p58 bra 	$L__BB0_109;
	ld.global.u32 	%r1430, [%rd9+280];
	xor.b32  	%r2109, %r2109, %r1430;
	ld.global.u32 	%r1431, [%rd9+284];
	xor.b32  	%r2011, %r2011, %r1431;
	ld.global.u32 	%r1432, [%rd9+288];
	xor.b32  	%r2010, %r2010, %r1432;
	ld.global.u32 	%r1433, [%rd9+292];
	xor.b32  	%r2009, %r2009, %r1433;
	ld.global.u32 	%r1434, [%rd9+296];
	xor.b32  	%r2105, %r2105, %r1434;
$L__BB0_109:
	and.b32  	%r1436, %r1328, 32768;
	setp.eq.s32 	%p59, %r1436, 0;
	@%p59 bra 	$L__BB0_111;
	ld.global.u32 	%r1437, [%rd9+300];
	xor.b32  	%r2109, %r2109, %r1437;
	ld.global.u32 	%r1438, [%rd9+304];
	xor.b32  	%r2011, %r2011, %r1438;
	ld.global.u32 	%r1439, [%rd9+308];
	xor.b32  	%r2010, %r2010, %r1439;
	ld.global.u32 	%r1440, [%rd9+312];
	xor.b32  	%r2009, %r2009, %r1440;
	ld.global.u32 	%r1441, [%rd9+316];
	xor.b32  	%r2105, %r2105, %r1441;
$L__BB0_111:
	add.s32 	%r2007, %r2007, 16;
	setp.ne.s32 	%p60, %r2007, 32;
	@%p60 bra 	$L__BB0_79;
	mad.lo.s32 	%r1442, %r2001, -31, %r369;
	add.s32 	%r2001, %r1442, 1;
	setp.ne.s32 	%p61, %r2001, 5;
	@%p61 bra 	$L__BB0_78;
	st.local.u32 	[%rd1+4], %r2109;
	st.local.v2.u32 	[%rd1+8], {%r2011, %r2010};
	st.local.v2.u32 	[%rd1+16], {%r2009, %r2105};
$L__BB0_114:
	shr.u64 	%rd46, %rd4, 2;
	add.s32 	%r1809, %r1809, 1;
	setp.lt.u64 	%p62, %rd4, 4;
	@%p62 bra 	$L__BB0_115;
	bra.uni 	$L__BB0_2;
$L__BB0_115:
	cvt.u32.u64 	%r1443, %rd2;
	setp.eq.s32 	%p63, %r1443, 0;
	@%p63 bra 	$L__BB0_230;
	mov.b32 	%r2092, 0;
	mov.u64 	%rd33, precalc_xorwow_offset_matrix;
	mov.u64 	%rd47, %rd2;
$L__BB0_117:
	mov.u64 	%rd11, %rd47;
	and.b64  	%rd12, %rd11, 3;
	setp.eq.s64 	%p64, %rd12, 0;
	@%p64 bra 	$L__BB0_229;
	mul.wide.u32 	%rd32, %r2092, 3200;
	add.s64 	%rd13, %rd33, %rd32;
	mov.b32 	%r2105, 0;
	mov.u32 	%r2106, %r2105;
	mov.u32 	%r2107, %r2105;
	mov.u32 	%r2108, %r2105;
	mov.u32 	%r2109, %r2105;
	mov.u32 	%r2098, %r2105;
$L__BB0_119:
	mul.wide.u32 	%rd34, %r2098, 4;
	add.s64 	%rd35, %rd1, %rd34;
	ld.local.u32 	%r550, [%rd35+4];
	shl.b32 	%r551, %r2098, 5;
	mov.b32 	%r2104, 0;
$L__BB0_120:
	.pragma "nounroll";
	shr.u32 	%r1447, %r550, %r2104;
	and.b32  	%r1448, %r1447, 1;
	setp.eq.b32 	%p65, %r1448, 1;
	not.pred 	%p66, %p65;
	add.s32 	%r1449, %r551, %r2104;
	mul.lo.s32 	%r1450, %r1449, 5;
	mul.wide.u32 	%rd36, %r1450, 4;
	add.s64 	%rd14, %rd13, %rd36;
	@%p66 bra 	$L__BB0_122;
	ld.global.u32 	%r1451, [%rd14];
	xor.b32  	%r2109, %r2109, %r1451;
	ld.global.u32 	%r1452, [%rd14+4];
	xor.b32  	%r2108, %r2108, %r1452;
	ld.global.u32 	%r1453, [%rd14+8];
	xor.b32  	%r2107, %r2107, %r1453;
	ld.global.u32 	%r1454, [%rd14+12];
	xor.b32  	%r2106, %r2106, %r1454;
	ld.global.u32 	%r1455, [%rd14+16];
	xor.b32  	%r2105, %r2105, %r1455;
$L__BB0_122:
	and.b32  	%r1457, %r1447, 2;
	setp.eq.s32 	%p67, %r1457, 0;
	@%p67 bra 	$L__BB0_124;
	ld.global.u32 	%r1458, [%rd14+20];
	xor.b32  	%r2109, %r2109, %r1458;
	ld.global.u32 	%r1459, [%rd14+24];
	xor.b32  	%r2108, %r2108, %r1459;
	ld.global.u32 	%r1460, [%rd14+28];
	xor.b32  	%r2107, %r2107, %r1460;
	ld.global.u32 	%r1461, [%rd14+32];
	xor.b32  	%r2106, %r2106, %r1461;
	ld.global.u32 	%r1462, [%rd14+36];
	xor.b32  	%r2105, %r2105, %r1462;
$L__BB0_124:
	and.b32  	%r1464, %r1447, 4;
	setp.eq.s32 	%p68, %r1464, 0;
	@%p68 bra 	$L__BB0_126;
	ld.global.u32 	%r1465, [%rd14+40];
	xor.b32  	%r2109, %r2109, %r1465;
	ld.global.u32 	%r1466, [%rd14+44];
	xor.b32  	%r2108, %r2108, %r1466;
	ld.global.u32 	%r1467, [%rd14+48];
	xor.b32  	%r2107, %r2107, %r1467;
	ld.global.u32 	%r1468, [%rd14+52];
	xor.b32  	%r2106, %r2106, %r1468;
	ld.global.u32 	%r1469, [%rd14+56];
	xor.b32  	%r2105, %r2105, %r1469;
$L__BB0_126:
	and.b32  	%r1471, %r1447, 8;
	setp.eq.s32 	%p69, %r1471, 0;
	@%p69 bra 	$L__BB0_128;
	ld.global.u32 	%r1472, [%rd14+60];
	xor.b32  	%r2109, %r2109, %r1472;
	ld.global.u32 	%r1473, [%rd14+64];
	xor.b32  	%r2108, %r2108, %r1473;
	ld.global.u32 	%r1474, [%rd14+68];
	xor.b32  	%r2107, %r2107, %r1474;
	ld.global.u32 	%r1475, [%rd14+72];
	xor.b32  	%r2106, %r2106, %r1475;
	ld.global.u32 	%r1476, [%rd14+76];
	xor.b32  	%r2105, %r2105, %r1476;
$L__BB0_128:
	and.b32  	%r1478, %r1447, 16;
	setp.eq.s32 	%p70, %r1478, 0;
	@%p70 bra 	$L__BB0_130;
	ld.global.u32 	%r1479, [%rd14+80];
	xor.b32  	%r2109, %r2109, %r1479;
	ld.global.u32 	%r1480, [%rd14+84];
	xor.b32  	%r2108, %r2108, %r1480;
	ld.global.u32 	%r1481, [%rd14+88];
	xor.b32  	%r2107, %r2107, %r1481;
	ld.global.u32 	%r1482, [%rd14+92];
	xor.b32  	%r2106, %r2106, %r1482;
	ld.global.u32 	%r1483, [%rd14+96];
	xor.b32  	%r2105, %r2105, %r1483;
$L__BB0_130:
	and.b32  	%r1485, %r1447, 32;
	setp.eq.s32 	%p71, %r1485, 0;
	@%p71 bra 	$L__BB0_132;
	ld.global.u32 	%r1486, [%rd14+100];
	xor.b32  	%r2109, %r2109, %r1486;
	ld.global.u32 	%r1487, [%rd14+104];
	xor.b32  	%r2108, %r2108, %r1487;
	ld.global.u32 	%r1488, [%rd14+108];
	xor.b32  	%r2107, %r2107, %r1488;
	ld.global.u32 	%r1489, [%rd14+112];
	xor.b32  	%r2106, %r2106, %r1489;
	ld.global.u32 	%r1490, [%rd14+116];
	xor.b32  	%r2105, %r2105, %r1490;
$L__BB0_132:
	and.b32  	%r1492, %r1447, 64;
	setp.eq.s32 	%p72, %r1492, 0;
	@%p72 bra 	$L__BB0_134;
	ld.global.u32 	%r1493, [%rd14+120];
	xor.b32  	%r2109, %r2109, %r1493;
	ld.global.u32 	%r1494, [%rd14+124];
	xor.b32  	%r2108, %r2108, %r1494;
	ld.global.u32 	%r1495, [%rd14+128];
	xor.b32  	%r2107, %r2107, %r1495;
	ld.global.u32 	%r1496, [%rd14+132];
	xor.b32  	%r2106, %r2106, %r1496;
	ld.global.u32 	%r1497, [%rd14+136];
	xor.b32  	%r2105, %r2105, %r1497;
$L__BB0_134:
	and.b32  	%r1499, %r1447, 128;
	setp.eq.s32 	%p73, %r1499, 0;
	@%p73 bra 	$L__BB0_136;
	ld.global.u32 	%r1500, [%rd14+140];
	xor.b32  	%r2109, %r2109, %r1500;
	ld.global.u32 	%r1501, [%rd14+144];
	xor.b32  	%r2108, %r2108, %r1501;
	ld.global.u32 	%r1502, [%rd14+148];
	xor.b32  	%r2107, %r2107, %r1502;
	ld.global.u32 	%r1503, [%rd14+152];
	xor.b32  	%r2106, %r2106, %r1503;
	ld.global.u32 	%r1504, [%rd14+156];
	xor.b32  	%r2105, %r2105, %r1504;
$L__BB0_136:
	and.b32  	%r1506, %r1447, 256;
	setp.eq.s32 	%p74, %r1506, 0;
	@%p74 bra 	$L__BB0_138;
	ld.global.u32 	%r1507, [%rd14+160];
	xor.b32  	%r2109, %r2109, %r1507;
	ld.global.u32 	%r1508, [%rd14+164];
	xor.b32  	%r2108, %r2108, %r1508;
	ld.global.u32 	%r1509, [%rd14+168];
	xor.b32  	%r2107, %r2107, %r1509;
	ld.global.u32 	%r1510, [%rd14+172];
	xor.b32  	%r2106, %r2106, %r1510;
	ld.global.u32 	%r1511, [%rd14+176];
	xor.b32  	%r2105, %r2105, %r1511;
$L__BB0_138:
	and.b32  	%r1513, %r1447, 512;
	setp.eq.s32 	%p75, %r1513, 0;
	@%p75 bra 	$L__BB0_140;
	ld.global.u32 	%r1514, [%rd14+180];
	xor.b32  	%r2109, %r2109, %r1514;
	ld.global.u32 	%r1515, [%rd14+184];
	xor.b32  	%r2108, %r2108, %r1515;
	ld.global.u32 	%r1516, [%rd14+188];
	xor.b32  	%r2107, %r2107, %r1516;
	ld.global.u32 	%r1517, [%rd14+192];
	xor.b32  	%r2106, %r2106, %r1517;
	ld.global.u32 	%r1518, [%rd14+196];
	xor.b32  	%r2105, %r2105, %r1518;
$L__BB0_140:
	and.b32  	%r1520, %r1447, 1024;
	setp.eq.s32 	%p76, %r1520, 0;
	@%p76 bra 	$L__BB0_142;
	ld.global.u32 	%r1521, [%rd14+200];
	xor.b32  	%r2109, %r2109, %r1521;
	ld.global.u32 	%r1522, [%rd14+204];
	xor.b32  	%r2108, %r2108, %r1522;
	ld.global.u32 	%r1523, [%rd14+208];
	xor.b32  	%r2107, %r2107, %r1523;
	ld.global.u32 	%r1524, [%rd14+212];
	xor.b32  	%r2106, %r2106, %r1524;
	ld.global.u32 	%r1525, [%rd14+216];
	xor.b32  	%r2105, %r2105, %r1525;
$L__BB0_142:
	and.b32  	%r1527, %r1447, 2048;
	setp.eq.s32 	%p77, %r1527, 0;
	@%p77 bra 	$L__BB0_144;
	ld.global.u32 	%r1528, [%rd14+220];
	xor.b32  	%r2109, %r2109, %r1528;
	ld.global.u32 	%r1529, [%rd14+224];
	xor.b32  	%r2108, %r2108, %r1529;
	ld.global.u32 	%r1530, [%rd14+228];
	xor.b32  	%r2107, %r2107, %r1530;
	ld.global.u32 	%r1531, [%rd14+232];
	xor.b32  	%r2106, %r2106, %r1531;
	ld.global.u32 	%r1532, [%rd14+236];
	xor.b32  	%r2105, %r2105, %r1532;
$L__BB0_144:
	and.b32  	%r1534, %r1447, 4096;
	setp.eq.s32 	%p78, %r1534, 0;
	@%p78 bra 	$L__BB0_146;
	ld.global.u32 	%r1535, [%rd14+240];
	xor.b32  	%r2109, %r2109, %r1535;
	ld.global.u32 	%r1536, [%rd14+244];
	xor.b32  	%r2108, %r2108, %r1536;
	ld.global.u32 	%r1537, [%rd14+248];
	xor.b32  	%r2107, %r2107, %r1537;
	ld.global.u32 	%r1538, [%rd14+252];
	xor.b32  	%r2106, %r2106, %r1538;
	ld.global.u32 	%r1539, [%rd14+256];
	xor.b32  	%r2105, %r2105, %r1539;
$L__BB0_146:
	and.b32  	%r1541, %r1447, 8192;
	setp.eq.s32 	%p79, %r1541, 0;
	@%p79 bra 	$L__BB0_148;
	ld.global.u32 	%r1542, [%rd14+260];
	xor.b32  	%r2109, %r2109, %r1542;
	ld.global.u32 	%r1543, [%rd14+264];
	xor.b32  	%r2108, %r2108, %r1543;
	ld.global.u32 	%r1544, [%rd14+268];
	xor.b32  	%r2107, %r2107, %r1544;
	ld.global.u32 	%r1545, [%rd14+272];
	xor.b32  	%r2106, %r2106, %r1545;
	ld.global.u32 	%r1546, [%rd14+276];
	xor.b32  	%r2105, %r2105, %r1546;
$L__BB0_148:
	and.b32  	%r1548, %r1447, 16384;
	setp.eq.s32 	%p80, %r1548, 0;
	@%p80 bra 	$L__BB0_150;
	ld.global.u32 	%r1549, [%rd14+280];
	xor.b32  	%r2109, %r2109, %r1549;
	ld.global.u32 	%r1550, [%rd14+284];
	xor.b32  	%r2108, %r2108, %r1550;
	ld.global.u32 	%r1551, [%rd14+288];
	xor.b32  	%r2107, %r2107, %r1551;
	ld.global.u32 	%r1552, [%rd14+292];
	xor.b32  	%r2106, %r2106, %r1552;
	ld.global.u32 	%r1553, [%rd14+296];
	xor.b32  	%r2105, %r2105, %r1553;
$L__BB0_150:
	and.b32  	%r1555, %r1447, 32768;
	setp.eq.s32 	%p81, %r1555, 0;
	@%p81 bra 	$L__BB0_152;
	ld.global.u32 	%r1556, [%rd14+300];
	xor.b32  	%r2109, %r2109, %r1556;
	ld.global.u32 	%r1557, [%rd14+304];
	xor.b32  	%r2108, %r2108, %r1557;
	ld.global.u32 	%r1558, [%rd14+308];
	xor.b32  	%r2107, %r2107, %r1558;
	ld.global.u32 	%r1559, [%rd14+312];
	xor.b32  	%r2106, %r2106, %r1559;
	ld.global.u32 	%r1560, [%rd14+316];
	xor.b32  	%r2105, %r2105, %r1560;
$L__BB0_152:
	add.s32 	%r2104, %r2104, 16;
	setp.ne.s32 	%p82, %r2104, 32;
	@%p82 bra 	$L__BB0_120;
	mad.lo.s32 	%r1561, %r2098, -31, %r551;
	add.s32 	%r2098, %r1561, 1;
	setp.ne.s32 	%p83, %r2098, 5;
	@%p83 bra 	$L__BB0_119;
	st.local.u32 	[%rd1+4], %r2109;
	st.local.v2.u32 	[%rd1+8], {%r2108, %r2107};
	st.local.v2.u32 	[%rd1+16], {%r2106, %r2105};
	setp.eq.s64 	%p84, %rd12, 1;
	@%p84 bra 	$L__BB0_229;
	mov.b32 	%r2105, 0;
	mov.u32 	%r2198, %r2105;
	mov.u32 	%r2199, %r2105;
	mov.u32 	%r2200, %r2105;
	mov.u32 	%r2109, %r2105;
	mov.u32 	%r2190, %r2105;
$L__BB0_156:
	mul.wide.u32 	%rd37, %r2190, 4;
	add.s64 	%rd38, %rd1, %rd37;
	ld.local.u32 	%r726, [%rd38+4];
	shl.b32 	%r727, %r2190, 5;
	mov.b32 	%r2196, 0;
$L__BB0_157:
	.pragma "nounroll";
	shr.u32 	%r1564, %r726, %r2196;
	and.b32  	%r1565, %r1564, 1;
	setp.eq.b32 	%p85, %r1565, 1;
	not.pred 	%p86, %p85;
	add.s32 	%r1566, %r727, %r2196;
	mul.lo.s32 	%r1567, %r1566, 5;
	mul.wide.u32 	%rd39, %r1567, 4;
	add.s64 	%rd15, %rd13, %rd39;
	@%p86 bra 	$L__BB0_159;
	ld.global.u32 	%r1568, [%rd15];
	xor.b32  	%r2109, %r2109, %r1568;
	ld.global.u32 	%r1569, [%rd15+4];
	xor.b32  	%r2200, %r2200, %r1569;
	ld.global.u32 	%r1570, [%rd15+8];
	xor.b32  	%r2199, %r2199, %r1570;
	ld.global.u32 	%r1571, [%rd15+12];
	xor.b32  	%r2198, %r2198, %r1571;
	ld.global.u32 	%r1572, [%rd15+16];
	xor.b32  	%r2105, %r2105, %r1572;
$L__BB0_159:
	and.b32  	%r1574, %r1564, 2;
	setp.eq.s32 	%p87, %r1574, 0;
	@%p87 bra 	$L__BB0_161;
	ld.global.u32 	%r1575, [%rd15+20];
	xor.b32  	%r2109, %r2109, %r1575;
	ld.global.u32 	%r1576, [%rd15+24];
	xor.b32  	%r2200, %r2200, %r1576;
	ld.global.u32 	%r1577, [%rd15+28];
	xor.b32  	%r2199, %r2199, %r1577;
	ld.global.u32 	%r1578, [%rd15+32];
	xor.b32  	%r2198, %r2198, %r1578;
	ld.global.u32 	%r1579, [%rd15+36];
	xor.b32  	%r2105, %r2105, %r1579;
$L__BB0_161:
	and.b32  	%r1581, %r1564, 4;
	setp.eq.s32 	%p88, %r1581, 0;
	@%p88 bra 	$L__BB0_163;
	ld.global.u32 	%r1582, [%rd15+40];
	xor.b32  	%r2109, %r2109, %r1582;
	ld.global.u32 	%r1583, [%rd15+44];
	xor.b32  	%r2200, %r2200, %r1583;
	ld.global.u32 	%r1584, [%rd15+48];
	xor.b32  	%r2199, %r2199, %r1584;
	ld.global.u32 	%r1585, [%rd15+52];
	xor.b32  	%r2198, %r2198, %r1585;
	ld.global.u32 	%r1586, [%rd15+56];
	xor.b32  	%r2105, %r2105, %r1586;
$L__BB0_163:
	and.b32  	%r1588, %r1564, 8;
	setp.eq.s32 	%p89, %r1588, 0;
	@%p89 bra 	$L__BB0_165;
	ld.global.u32 	%r1589, [%rd15+60];
	xor.b32  	%r2109, %r2109, %r1589;
	ld.global.u32 	%r1590, [%rd15+64];
	xor.b32  	%r2200, %r2200, %r1590;
	ld.global.u32 	%r1591, [%rd15+68];
	xor.b32  	%r2199, %r2199, %r1591;
	ld.global.u32 	%r1592, [%rd15+72];
	xor.b32  	%r2198, %r2198, %r1592;
	ld.global.u32 	%r1593, [%rd15+76];
	xor.b32  	%r2105, %r2105, %r1593;
$L__BB0_165:
	and.b32  	%r1595, %r1564, 16;
	setp.eq.s32 	%p90, %r1595, 0;
	@%p90 bra 	$L__BB0_167;
	ld.global.u32 	%r1596, [%rd15+80];
	xor.b32  	%r2109, %r2109, %r1596;
	ld.global.u32 	%r1597, [%rd15+84];
	xor.b32  	%r2200, %r2200, %r1597;
	ld.global.u32 	%r1598, [%rd15+88];
	xor.b32  	%r2199, %r2199, %r1598;
	ld.global.u32 	%r1599, [%rd15+92];
	xor.b32  	%r2198, %r2198, %r1599;
	ld.global.u32 	%r1600, [%rd15+96];
	xor.b32  	%r2105, %r2105, %r1600;
$L__BB0_167:
	and.b32  	%r1602, %r1564, 32;
	setp.eq.s32 	%p91, %r1602, 0;
	@%p91 bra 	$L__BB0_169;
	ld.global.u32 	%r1603, [%rd15+100];
	xor.b32  	%r2109, %r2109, %r1603;
	ld.global.u32 	%r1604, [%rd15+104];
	xor.b32  	%r2200, %r2200, %r1604;
	ld.global.u32 	%r1605, [%rd15+108];
	xor.b32  	%r2199, %r2199, %r1605;
	ld.global.u32 	%r1606, [%rd15+112];
	xor.b32  	%r2198, %r2198, %r1606;
	ld.global.u32 	%r1607, [%rd15+116];
	xor.b32  	%r2105, %r2105, %r1607;
$L__BB0_169:
	and.b32  	%r1609, %r1564, 64;
	setp.eq.s32 	%p92, %r1609, 0;
	@%p92 bra 	$L__BB0_171;
	ld.global.u32 	%r1610, [%rd15+120];
	xor.b32  	%r2109, %r2109, %r1610;
	ld.global.u32 	%r1611, [%rd15+124];
	xor.b32  	%r2200, %r2200, %r1611;
	ld.global.u32 	%r1612, [%rd15+128];
	xor.b32  	%r2199, %r2199, %r1612;
	ld.global.u32 	%r1613, [%rd15+132];
	xor.b32  	%r2198, %r2198, %r1613;
	ld.global.u32 	%r1614, [%rd15+136];
	xor.b32  	%r2105, %r2105, %r1614;
$L__BB0_171:
	and.b32  	%r1616, %r1564, 128;
	setp.eq.s32 	%p93, %r1616, 0;
	@%p93 bra 	$L__BB0_173;
	ld.global.u32 	%r1617, [%rd15+140];
	xor.b32  	%r2109, %r2109, %r1617;
	ld.global.u32 	%r1618, [%rd15+144];
	xor.b32  	%r2200, %r2200, %r1618;
	ld.global.u32 	%r1619, [%rd15+148];
	xor.b32  	%r2199, %r2199, %r1619;
	ld.global.u32 	%r1620, [%rd15+152];
	xor.b32  	%r2198, %r2198, %r1620;
	ld.global.u32 	%r1621, [%rd15+156];
	xor.b32  	%r2105, %r2105, %r1621;
$L__BB0_173:
	and.b32  	%r1623, %r1564, 256;
	setp.eq.s32 	%p94, %r1623, 0;
	@%p94 bra 	$L__BB0_175;
	ld.global.u32 	%r1624, [%rd15+160];
	xor.b32  	%r2109, %r2109, %r1624;
	ld.global.u32 	%r1625, [%rd15+164];
	xor.b32  	%r2200, %r2200, %r1625;
	ld.global.u32 	%r1626, [%rd15+168];
	xor.b32  	%r2199, %r2199, %r1626;
	ld.global.u32 	%r1627, [%rd15+172];
	xor.b32  	%r2198, %r2198, %r1627;
	ld.global.u32 	%r1628, [%rd15+176];
	xor.b32  	%r2105, %r2105, %r1628;
$L__BB0_175:
	and.b32  	%r1630, %r1564, 512;
	setp.eq.s32 	%p95, %r1630, 0;
	@%p95 bra 	$L__BB0_177;
	ld.global.u32 	%r1631, [%rd15+180];
	xor.b32  	%r2109, %r2109, %r1631;
	ld.global.u32 	%r1632, [%rd15+184];
	xor.b32  	%r2200, %r2200, %r1632;
	ld.global.u32 	%r1633, [%rd15+188];
	xor.b32  	%r2199, %r2199, %r1633;
	ld.global.u32 	%r1634, [%rd15+192];
	xor.b32  	%r2198, %r2198, %r1634;
	ld.global.u32 	%r1635, [%rd15+196];
	xor.b32  	%r2105, %r2105, %r1635;
$L__BB0_177:
	and.b32  	%r1637, %r1564, 1024;
	setp.eq.s32 	%p96, %r1637, 0;
	@%p96 bra 	$L__BB0_179;
	ld.global.u32 	%r1638, [%rd15+200];
	xor.b32  	%r2109, %r2109, %r1638;
	ld.global.u32 	%r1639, [%rd15+204];
	xor.b32  	%r2200, %r2200, %r1639;
	ld.global.u32 	%r1640, [%rd15+208];
	xor.b32  	%r2199, %r2199, %r1640;
	ld.global.u32 	%r1641, [%rd15+212];
	xor.b32  	%r2198, %r2198, %r1641;
	ld.global.u32 	%r1642, [%rd15+216];
	xor.b32  	%r2105, %r2105, %r1642;
$L__BB0_179:
	and.b32  	%r1644, %r1564, 2048;
	setp.eq.s32 	%p97, %r1644, 0;
	@%p97 bra 	$L__BB0_181;
	ld.global.u32 	%r1645, [%rd15+220];
	xor.b32  	%r2109, %r2109, %r1645;
	ld.global.u32 	%r1646, [%rd15+224];
	xor.b32  	%r2200, %r2200, %r1646;
	ld.global.u32 	%r1647, [%rd15+228];
	xor.b32  	%r2199, %r2199, %r1647;
	ld.global.u32 	%r1648, [%rd15+232];
	xor.b32  	%r2198, %r2198, %r1648;
	ld.global.u32 	%r1649, [%rd15+236];
	xor.b32  	%r2105, %r2105, %r1649;
$L__BB0_181:
	and.b32  	%r1651, %r1564, 4096;
	setp.eq.s32 	%p98, %r1651, 0;
	@%p98 bra 	$L__BB0_183;
	ld.global.u32 	%r1652, [%rd15+240];
	xor.b32  	%r2109, %r2109, %r1652;
	ld.global.u32 	%r1653, [%rd15+244];
	xor.b32  	%r2200, %r2200, %r1653;
	ld.global.u32 	%r1654, [%rd15+248];
	xor.b32  	%r2199, %r2199, %r1654;
	ld.global.u32 	%r1655, [%rd15+252];
	xor.b32  	%r2198, %r2198, %r1655;
	ld.global.u32 	%r1656, [%rd15+256];
	xor.b32  	%r2105, %r2105, %r1656;
$L__BB0_183:
	and.b32  	%r1658, %r1564, 8192;
	setp.eq.s32 	%p99, %r1658, 0;
	@%p99 bra 	$L__BB0_185;
	ld.global.u32 	%r1659, [%rd15+260];
	xor.b32  	%r2109, %r2109, %r1659;
	ld.global.u32 	%r1660, [%rd15+264];
	xor.b32  	%r2200, %r2200, %r1660;
	ld.global.u32 	%r1661, [%rd15+268];
	xor.b32  	%r2199, %r2199, %r1661;
	ld.global.u32 	%r1662, [%rd15+272];
	xor.b32  	%r2198, %r2198, %r1662;
	ld.global.u32 	%r1663, [%rd15+276];
	xor.b32  	%r2105, %r2105, %r1663;
$L__BB0_185:
	and.b32  	%r1665, %r1564, 16384;
	setp.eq.s32 	%p100, %r1665, 0;
	@%p100 bra 	$L__BB0_187;
	ld.global.u32 	%r1666, [%rd15+280];
	xor.b32  	%r2109, %r2109, %r1666;
	ld.global.u32 	%r1667, [%rd15+284];
	xor.b32  	%r2200, %r2200, %r1667;
	ld.global.u32 	%r1668, [%rd15+288];
	xor.b32  	%r2199, %r2199, %r1668;
	ld.global.u32 	%r1669, [%rd15+292];
	xor.b32  	%r2198, %r2198, %r1669;
	ld.global.u32 	%r1670, [%rd15+296];
	xor.b32  	%r2105, %r2105, %r1670;
$L__BB0_187:
	and.b32  	%r1672, %r1564, 32768;
	setp.eq.s32 	%p101, %r1672, 0;
	@%p101 bra 	$L__BB0_189;
	ld.global.u32 	%r1673, [%rd15+300];
	xor.b32  	%r2109, %r2109, %r1673;
	ld.global.u32 	%r1674, [%rd15+304];
	xor.b32  	%r2200, %r2200, %r1674;
	ld.global.u32 	%r1675, [%rd15+308];
	xor.b32  	%r2199, %r2199, %r1675;
	ld.global.u32 	%r1676, [%rd15+312];
	xor.b32  	%r2198, %r2198, %r1676;
	ld.global.u32 	%r1677, [%rd15+316];
	xor.b32  	%r2105, %r2105, %r1677;
$L__BB0_189:
	add.s32 	%r2196, %r2196, 16;
	setp.ne.s32 	%p102, %r2196, 32;
	@%p102 bra 	$L__BB0_157;
	mad.lo.s32 	%r1678, %r2190, -31, %r727;
	add.s32 	%r2190, %r1678, 1;
	setp.ne.s32 	%p103, %r2190, 5;
	@%p103 bra 	$L__BB0_156;
	st.local.u32 	[%rd1+4], %r2109;
	st.local.v2.u32 	[%rd1+8], {%r2200, %r2199};
	st.local.v2.u32 	[%rd1+16], {%r2198, %r2105};
	setp.ne.s64 	%p104, %rd12, 3;
	@%p104 bra 	$L__BB0_229;
	mov.b32 	%r2105, 0;
	mov.u32 	%r2290, %r2105;
	mov.u32 	%r2291, %r2105;
	mov.u32 	%r2292, %r2105;
	mov.u32 	%r2109, %r2105;
	mov.u32 	%r2282, %r2105;
$L__BB0_193:
	mul.wide.u32 	%rd40, %r2282, 4;
	add.s64 	%rd41, %rd1, %rd40;
	ld.local.u32 	%r902, [%rd41+4];
	shl.b32 	%r903, %r2282, 5;
	mov.b32 	%r2288, 0;
$L__BB0_194:
	.pragma "nounroll";
	shr.u32 	%r1681, %r902, %r2288;
	and.b32  	%r1682, %r1681, 1;
	setp.eq.b32 	%p105, %r1682, 1;
	not.pred 	%p106, %p105;
	add.s32 	%r1683, %r903, %r2288;
	mul.lo.s32 	%r1684, %r1683, 5;
	mul.wide.u32 	%rd42, %r1684, 4;
	add.s64 	%rd16, %rd13, %rd42;
	@%p106 bra 	$L__BB0_196;
	ld.global.u32 	%r1685, [%rd16];
	xor.b32  	%r2109, %r2109, %r1685;
	ld.global.u32 	%r1686, [%rd16+4];
	xor.b32  	%r2292, %r2292, %r1686;
	ld.global.u32 	%r1687, [%rd16+8];
	xor.b32  	%r2291, %r2291, %r1687;
	ld.global.u32 	%r1688, [%rd16+12];
	xor.b32  	%r2290, %r2290, %r1688;
	ld.global.u32 	%r1689, [%rd16+16];
	xor.b32  	%r2105, %r2105, %r1689;
$L__BB0_196:
	and.b32  	%r1691, %r1681, 2;
	setp.eq.s32 	%p107, %r1691, 0;
	@%p107 bra 	$L__BB0_198;
	ld.global.u32 	%r1692, [%rd16+20];
	xor.b32  	%r2109, %r2109, %r1692;
	ld.global.u32 	%r1693, [%rd16+24];
	xor.b32  	%r2292, %r2292, %r1693;
	ld.global.u32 	%r1694, [%rd16+28];
	xor.b32  	%r2291, %r2291, %r1694;
	ld.global.u32 	%r1695, [%rd16+32];
	xor.b32  	%r2290, %r2290, %r1695;
	ld.global.u32 	%r1696, [%rd16+36];
	xor.b32  	%r2105, %r2105, %r1696;
$L__BB0_198:
	and.b32  	%r1698, %r1681, 4;
	setp.eq.s32 	%p108, %r1698, 0;
	@%p108 bra 	$L__BB0_200;
	ld.global.u32 	%r1699, [%rd16+40];
	xor.b32  	%r2109, %r2109, %r1699;
	ld.global.u32 	%r1700, [%rd16+44];
	xor.b32  	%r2292, %r2292, %r1700;
	ld.global.u32 	%r1701, [%rd16+48];
	xor.b32  	%r2291, %r2291, %r1701;
	ld.global.u32 	%r1702, [%rd16+52];
	xor.b32  	%r2290, %r2290, %r1702;
	ld.global.u32 	%r1703, [%rd16+56];
	xor.b32  	%r2105, %r2105, %r1703;
$L__BB0_200:
	and.b32  	%r1705, %r1681, 8;
	setp.eq.s32 	%p109, %r1705, 0;
	@%p109 bra 	$L__BB0_202;
	ld.global.u32 	%r1706, [%rd16+60];
	xor.b32  	%r2109, %r2109, %r1706;
	ld.global.u32 	%r1707, [%rd16+64];
	xor.b32  	%r2292, %r2292, %r1707;
	ld.global.u32 	%r1708, [%rd16+68];
	xor.b32  	%r2291, %r2291, %r1708;
	ld.global.u32 	%r1709, [%rd16+72];
	xor.b32  	%r2290, %r2290, %r1709;
	ld.global.u32 	%r1710, [%rd16+76];
	xor.b32  	%r2105, %r2105, %r1710;
$L__BB0_202:
	and.b32  	%r1712, %r1681, 16;
	setp.eq.s32 	%p110, %r1712, 0;
	@%p110 bra 	$L__BB0_204;
	ld.global.u32 	%r1713, [%rd16+80];
	xor.b32  	%r2109, %r2109, %r1713;
	ld.global.u32 	%r1714, [%rd16+84];
	xor.b32  	%r2292, %r2292, %r1714;
	ld.global.u32 	%r1715, [%rd16+88];
	xor.b32  	%r2291, %r2291, %r1715;
	ld.global.u32 	%r1716, [%rd16+92];
	xor.b32  	%r2290, %r2290, %r1716;
	ld.global.u32 	%r1717, [%rd16+96];
	xor.b32  	%r2105, %r2105, %r1717;
$L__BB0_204:
	and.b32  	%r1719, %r1681, 32;
	setp.eq.s32 	%p111, %r1719, 0;
	@%p111 bra 	$L__BB0_206;
	ld.global.u32 	%r1720, [%rd16+100];
	xor.b32  	%r2109, %r2109, %r1720;
	ld.global.u32 	%r1721, [%rd16+104];
	xor.b32  	%r2292, %r2292, %r1721;
	ld.global.u32 	%r1722, [%rd16+108];
	xor.b32  	%r2291, %r2291, %r1722;
	ld.global.u32 	%r1723, [%rd16+112];
	xor.b32  	%r2290, %r2290, %r1723;
	ld.global.u32 	%r1724, [%rd16+116];
	xor.b32  	%r2105, %r2105, %r1724;
$L__BB0_206:
	and.b32  	%r1726, %r1681, 64;
	setp.eq.s32 	%p112, %r1726, 0;
	@%p112 bra 	$L__BB0_208;
	ld.global.u32 	%r1727, [%rd16+120];
	xor.b32  	%r2109, %r2109, %r1727;
	ld.global.u32 	%r1728, [%rd16+124];
	xor.b32  	%r2292, %r2292, %r1728;
	ld.global.u32 	%r1729, [%rd16+128];
	xor.b32  	%r2291, %r2291, %r1729;
	ld.global.u32 	%r1730, [%rd16+132];
	xor.b32  	%r2290, %r2290, %r1730;
	ld.global.u32 	%r1731, [%rd16+136];
	xor.b32  	%r2105, %r2105, %r1731;
$L__BB0_208:
	and.b32  	%r1733, %r1681, 128;
	setp.eq.s32 	%p113, %r1733, 0;
	@%p113 bra 	$L__BB0_210;
	ld.global.u32 	%r1734, [%rd16+140];
	xor.b32  	%r2109, %r2109, %r1734;
	ld.global.u32 	%r1735, [%rd16+144];
	xor.b32  	%r2292, %r2292, %r1735;
	ld.global.u32 	%r1736, [%rd16+148];
	xor.b32  	%r2291, %r2291, %r1736;
	ld.global.u32 	%r1737, [%rd16+152];
	xor.b32  	%r2290, %r2290, %r1737;
	ld.global.u32 	%r1738, [%rd16+156];
	xor.b32  	%r2105, %r2105, %r1738;
$L__BB0_210:
	and.b32  	%r1740, %r1681, 256;
	setp.eq.s32 	%p114, %r1740, 0;
	@%p114 bra 	$L__BB0_212;
	ld.global.u32 	%r1741, [%rd16+160];
	xor.b32  	%r2109, %r2109, %r1741;
	ld.global.u32 	%r1742, [%rd16+164];
	xor.b32  	%r2292, %r2292, %r1742;
	ld.global.u32 	%r1743, [%rd16+168];
	xor.b32  	%r2291, %r2291, %r1743;
	ld.global.u32 	%r1744, [%rd16+172];
	xor.b32  	%r2290, %r2290, %r1744;
	ld.global.u32 	%r1745, [%rd16+176];
	xor.b32  	%r2105, %r2105, %r1745;
$L__BB0_212:
	and.b32  	%r1747, %r1681, 512;
	setp.eq.s32 	%p115, %r1747, 0;
	@%p115 bra 	$L__BB0_214;
	ld.global.u32 	%r1748, [%rd16+180];
	xor.b32  	%r2109, %r2109, %r1748;
	ld.global.u32 	%r1749, [%rd16+184];
	xor.b32  	%r2292, %r2292, %r1749;
	ld.global.u32 	%r1750, [%rd16+188];
	xor.b32  	%r2291, %r2291, %r1750;
	ld.global.u32 	%r1751, [%rd16+192];
	xor.b32  	%r2290, %r2290, %r1751;
	ld.global.u32 	%r1752, [%rd16+196];
	xor.b32  	%r2105, %r2105, %r1752;
$L__BB0_214:
	and.b32  	%r1754, %r1681, 1024;
	setp.eq.s32 	%p116, %r1754, 0;
	@%p116 bra 	$L__BB0_216;
	ld.global.u32 	%r1755, [%rd16+200];
	xor.b32  	%r2109, %r2109, %r1755;
	ld.global.u32 	%r1756, [%rd16+204];
	xor.b32  	%r2292, %r2292, %r1756;
	ld.global.u32 	%r1757, [%rd16+208];
	xor.b32  	%r2291, %r2291, %r1757;
	ld.global.u32 	%r1758, [%rd16+212];
	xor.b32  	%r2290, %r2290, %r1758;
	ld.global.u32 	%r1759, [%rd16+216];
	xor.b32  	%r2105, %r2105, %r1759;
$L__BB0_216:
	and.b32  	%r1761, %r1681, 2048;
	setp.eq.s32 	%p117, %r1761, 0;
	@%p117 bra 	$L__BB0_218;
	ld.global.u32 	%r1762, [%rd16+220];
	xor.b32  	%r2109, %r2109, %r1762;
	ld.global.u32 	%r1763, [%rd16+224];
	xor.b32  	%r2292, %r2292, %r1763;
	ld.global.u32 	%r1764, [%rd16+228];
	xor.b32  	%r2291, %r2291, %r1764;
	ld.global.u32 	%r1765, [%rd16+232];
	xor.b32  	%r2290, %r2290, %r1765;
	ld.global.u32 	%r1766, [%rd16+236];
	xor.b32  	%r2105, %r2105, %r1766;
$L__BB0_218:
	and.b32  	%r1768, %r1681, 4096;
	setp.eq.s32 	%p118, %r1768, 0;
	@%p118 bra 	$L__BB0_220;
	ld.global.u32 	%r1769, [%rd16+240];
	xor.b32  	%r2109, %r2109, %r1769;
	ld.global.u32 	%r1770, [%rd16+244];
	xor.b32  	%r2292, %r2292, %r1770;
	ld.global.u32 	%r1771, [%rd16+248];
	xor.b32  	%r2291, %r2291, %r1771;
	ld.global.u32 	%r1772, [%rd16+252];
	xor.b32  	%r2290, %r2290, %r1772;
	ld.global.u32 	%r1773, [%rd16+256];
	xor.b32  	%r2105, %r2105, %r1773;
$L__BB0_220:
	and.b32  	%r1775, %r1681, 8192;
	setp.eq.s32 	%p119, %r1775, 0;
	@%p119 bra 	$L__BB0_222;
	ld.global.u32 	%r1776, [%rd16+260];
	xor.b32  	%r2109, %r2109, %r1776;
	ld.global.u32 	%r1777, [%rd16+264];
	xor.b32  	%r2292, %r2292, %r1777;
	ld.global.u32 	%r1778, [%rd16+268];
	xor.b32  	%r2291, %r2291, %r1778;
	ld.global.u32 	%r1779, [%rd16+272];
	xor.b32  	%r2290, %r2290, %r1779;
	ld.global.u32 	%r1780, [%rd16+276];
	xor.b32  	%r2105, %r2105, %r1780;
$L__BB0_222:
	and.b32  	%r1782, %r1681, 16384;
	setp.eq.s32 	%p120, %r1782, 0;
	@%p120 bra 	$L__BB0_224;
	ld.global.u32 	%r1783, [%rd16+280];
	xor.b32  	%r2109, %r2109, %r1783;
	ld.global.u32 	%r1784, [%rd16+284];
	xor.b32  	%r2292, %r2292, %r1784;
	ld.global.u32 	%r1785, [%rd16+288];
	xor.b32  	%r2291, %r2291, %r1785;
	ld.global.u32 	%r1786, [%rd16+292];
	xor.b32  	%r2290, %r2290, %r1786;
	ld.global.u32 	%r1787, [%rd16+296];
	xor.b32  	%r2105, %r2105, %r1787;
$L__BB0_224:
	and.b32  	%r1789, %r1681, 32768;
	setp.eq.s32 	%p121, %r1789, 0;
	@%p121 bra 	$L__BB0_226;
	ld.global.u32 	%r1790, [%rd16+300];
	xor.b32  	%r2109, %r2109, %r1790;
	ld.global.u32 	%r1791, [%rd16+304];
	xor.b32  	%r2292, %r2292, %r1791;
	ld.global.u32 	%r1792, [%rd16+308];
	xor.b32  	%r2291, %r2291, %r1792;
	ld.global.u32 	%r1793, [%rd16+312];
	xor.b32  	%r2290, %r2290, %r1793;
	ld.global.u32 	%r1794, [%rd16+316];
	xor.b32  	%r2105, %r2105, %r1794;
$L__BB0_226:
	add.s32 	%r2288, %r2288, 16;
	setp.ne.s32 	%p122, %r2288, 32;
	@%p122 bra 	$L__BB0_194;
	mad.lo.s32 	%r1795, %r2282, -31, %r903;
	add.s32 	%r2282, %r1795, 1;
	setp.ne.s32 	%p123, %r2282, 5;
	@%p123 bra 	$L__BB0_193;
	st.local.u32 	[%rd1+4], %r2109;
	st.local.v2.u32 	[%rd1+8], {%r2292, %r2291};
	st.local.v2.u32 	[%rd1+16], {%r2290, %r2105};
$L__BB0_229:
	shr.u64 	%rd47, %rd11, 2;
	add.s32 	%r2092, %r2092, 1;
	setp.gt.u64 	%p124, %rd11, 3;
	@%p124 bra 	$L__BB0_117;
$L__BB0_230:
	cvt.u32.u64 	%r1796, %rd2;
	mad.lo.s32 	%r1077, %r1796, 362437, %r2;
	mov.u32 	%r1797, %ntid.x;
	mad.lo.s32 	%r1078, %r1796, %r1797, %r1;
	setp.ge.s32 	%p125, %r1078, %r1079;
	@%p125 bra 	$L__BB0_232;
	shr.u32 	%r1798, %r2109, 2;
	xor.b32  	%r1799, %r1798, %r2109;
	shl.b32 	%r1800, %r2105, 4;
	shl.b32 	%r1801, %r1799, 1;
	xor.b32  	%r1802, %r1801, %r1800;
	xor.b32  	%r1803, %r1802, %r1799;
	xor.b32  	%r1804, %r1803, %r2105;
	add.s32 	%r1805, %r1077, %r1804;
	add.s32 	%r1806, %r1805, 362437;
	cvta.to.global.u64 	%rd43, %rd18;
	mul.wide.s32 	%rd44, %r1078, 4;
	add.s64 	%rd45, %rd43, %rd44;
	st.global.u32 	[%rd45], %r1806;
$L__BB0_232:
	ret;

}
	// .globl	_Z4sortPji
.visible .entry _Z4sortPji(
	.param .u64 .ptr .align 1 _Z4sortPji_param_0,
	.param .u32 _Z4sortPji_param_1
)
{
	.reg .pred 	%p<10>;
	.reg .b16 	%rs<9>;
	.reg .b32 	%r<180>;
	// demoted variable
	.shared .align 16 .b8 _ZZ4sortPjiE12temp_storage[4640];
	mov.u32 	%r1, %tid.x;
	shl.b32 	%r40, %r1, 4;
	mov.u32 	%r41, _ZZ4sortPjiE12temp_storage;
	add.s32 	%r42, %r41, %r40;
	mad.lo.s32 	%r2, %r1, -12, %r42;
	mov.b32 	%r178, 0;
	mov.b32 	%r37, 4;
	// begin inline asm
	bmsk.clamp.b32 %r35, %r178, %r37;
	// end inline asm
	shl.b32 	%r110, %r1, 5;
	add.s32 	%r111, %r2, %r110;
$L__BB1_1:
	mov.b32 	%r83, 0;
	st.shared.u32 	[%r2], %r83;
	st.shared.u32 	[%r2+512], %r83;
	st.shared.u32 	[%r2+1024], %r83;
	st.shared.u32 	[%r2+1536], %r83;
	st.shared.u32 	[%r2+2048], %r83;
	st.shared.u32 	[%r2+2560], %r83;
	st.shared.u32 	[%r2+3072], %r83;
	st.shared.u32 	[%r2+3584], %r83;
	st.shared.u32 	[%r2+4096], %r83;
	// begin inline asm
	shr.b32 %r43, %r176, %r178;
	// end inline asm
	and.b32  	%r86, %r35, %r43;
	shl.b32 	%r87, %r86, 9;
	and.b32  	%r88, %r87, 3584;
	add.s32 	%r89, %r2, %r88;
	shr.u32 	%r90, %r86, 2;
	and.b32  	%r91, %r90, 1073741822;
	add.s32 	%r10, %r89, %r91;
	ld.shared.u16 	%rs1, [%r10];
	add.s16 	%rs5, %rs1, 1;
	st.shared.u16 	[%r10], %rs5;
	// begin inline asm
	shr.b32 %r46, %r175, %r178;
	// end inline asm
	and.b32  	%r92, %r35, %r46;
	shl.b32 	%r93, %r92, 9;
	and.b32  	%r94, %r93, 3584;
	add.s32 	%r95, %r2, %r94;
	shr.u32 	%r96, %r92, 2;
	and.b32  	%r97, %r96, 1073741822;
	add.s32 	%r11, %r95, %r97;
	ld.shared.u16 	%rs2, [%r11];
	add.s16 	%rs6, %rs2, 1;
	st.shared.u16 	[%r11], %rs6;
	// begin inline asm
	shr.b32 %r49, %r174, %r178;
	// end inline asm
	and.b32  	%r98, %r35, %r49;
	shl.b32 	%r99, %r98, 9;
	and.b32  	%r100, %r99, 3584;
	add.s32 	%r101, %r2, %r100;
	shr.u32 	%r102, %r98, 2;
	and.b32  	%r103, %r102, 1073741822;
	add.s32 	%r12, %r101, %r103;
	ld.shared.u16 	%rs3, [%r12];
	add.s16 	%rs7, %rs3, 1;
	st.shared.u16 	[%r12], %rs7;
	// begin inline asm
	shr.b32 %r52, %r173, %r178;
	// end inline asm
	and.b32  	%r104, %r35, %r52;
	shl.b32 	%r105, %r104, 9;
	and.b32  	%r106, %r105, 3584;
	add.s32 	%r107, %r2, %r106;
	shr.u32 	%r108, %r104, 2;
	and.b32  	%r109, %r108, 1073741822;
	add.s32 	%r13, %r107, %r109;
	ld.shared.u16 	%rs4, [%r13];
	add.s16 	%rs8, %rs4, 1;
	st.shared.u16 	[%r13], %rs8;
	bar.sync 	0;
	ld.shared.u32 	%r14, [%r111];
	ld.shared.u32 	%r112, [%r111+4];
	ld.shared.u32 	%r113, [%r111+8];
	ld.shared.u32 	%r114, [%r111+12];
	ld.shared.u32 	%r115, [%r111+16];
	ld.shared.u32 	%r116, [%r111+20];
	ld.shared.u32 	%r117, [%r111+24];
	ld.shared.u32 	%r118, [%r111+28];
	ld.shared.u32 	%r119, [%r111+32];
	add.s32 	%r15, %r112, %r14;
	add.s32 	%r16, %r113, %r15;
	add.s32 	%r17, %r114, %r16;
	add.s32 	%r18, %r115, %r17;
	add.s32 	%r19, %r116, %r18;
	add.s32 	%r20, %r117, %r19;
	add.s32 	%r21, %r118, %r20;
	add.s32 	%r60, %r119, %r21;
	// begin inline asm
	mov.u32 %r55, %laneid;
	// end inline asm
	mov.b32 	%r58, 1;
	mov.b32 	%r85, -1;
	// begin inline asm
	{  .reg .u32 r0;  .reg .pred p;  shfl.sync.up.b32 r0|p, %r60, %r58, %r83, %r85;  @p add.u32 r0, r0, %r60;  mov.u32 %r56, r0;}
	// end inline asm
	mov.b32 	%r64, 2;
	// begin inline asm
	{  .reg .u32 r0;  .reg .pred p;  shfl.sync.up.b32 r0|p, %r56, %r64, %r83, %r85;  @p add.u32 r0, r0, %r56;  mov.u32 %r62, r0;}
	// end inline asm
	mov.b32 	%r70, 4;
	// begin inline asm
	{  .reg .u32 r0;  .reg .pred p;  shfl.sync.up.b32 r0|p, %r62, %r70, %r83, %r85;  @p add.u32 r0, r0, %r62;  mov.u32 %r68, r0;}
	// end inline asm
	mov.b32 	%r76, 8;
	// begin inline asm
	{  .reg .u32 r0;  .reg .pred p;  shfl.sync.up.b32 r0|p, %r68, %r76, %r83, %r85;  @p add.u32 r0, r0, %r68;  mov.u32 %r74, r0;}
	// end inline asm
	mov.b32 	%r82, 16;
	// begin inline asm
	{  .reg .u32 r0;  .reg .pred p;  shfl.sync.up.b32 r0|p, %r74, %r82, %r83, %r85;  @p add.u32 r0, r0, %r74;  mov.u32 %r80, r0;}
	// end inline asm
	setp.ne.s32 	%p1, %r55, 31;
	@%p1 bra 	$L__BB1_3;
	shr.u32 	%r120, %r1, 3;
	and.b32  	%r121, %r120, 124;
	mov.u32 	%r122, _ZZ4sortPjiE12temp_storage;
	add.s32 	%r123, %r122, %r121;
	st.shared.u32 	[%r123+4608], %r80;
$L__BB1_3:
	sub.s32 	%r124, %r80, %r60;
	setp.gt.u32 	%p2, %r1, 31;
	shr.u32 	%r125, %r1, 5;
	setp.eq.s32 	%p3, %r125, 3;
	setp.eq.s32 	%p4, %r125, 2;
	setp.eq.s32 	%p5, %r125, 1;
	bar.sync 	0;
	ld.shared.v4.u32 	{%r126, %r127, %r128, %r129}, [_ZZ4sortPjiE12temp_storage+4608];
	selp.b32 	%r130, %r126, %r177, %p5;
	add.s32 	%r131, %r127, %r126;
	selp.b32 	%r132, %r131, %r130, %p4;
	add.s32 	%r133, %r131, %r128;
	selp.b32 	%r177, %r133, %r132, %p3;
	add.s32 	%r26, %r133, %r129;
	setp.ne.s32 	%p6, %r55, 0;
	selp.b32 	%r134, %r124, 0, %p6;
	add.s32 	%r135, %r177, %r134;
	or.pred  	%p7, %p2, %p6;
	selp.b32 	%r179, %r135, %r124, %p2;
	@%p7 bra 	$L__BB1_5;
	shl.b32 	%r179, %r26, 16;
	st.shared.u32 	[_ZZ4sortPjiE12temp_storage+4628], %r179;
$L__BB1_5:
	setp.eq.s32 	%p8, %r1, 0;
	bar.sync 	0;
	mov.u32 	%r136, _ZZ4sortPjiE12temp_storage;
	ld.shared.u32 	%r137, [_ZZ4sortPjiE12temp_storage+4628];
	selp.b32 	%r138, 0, %r137, %p8;
	add.s32 	%r139, %r179, %r138;
	add.s32 	%r140, %r14, %r139;
	add.s32 	%r141, %r15, %r139;
	add.s32 	%r142, %r16, %r139;
	add.s32 	%r143, %r17, %r139;
	add.s32 	%r144, %r18, %r139;
	add.s32 	%r145, %r19, %r139;
	add.s32 	%r146, %r20, %r139;
	add.s32 	%r147, %r21, %r139;
	shl.b32 	%r148, %r1, 5;
	add.s32 	%r149, %r2, %r148;
	st.shared.u32 	[%r149], %r139;
	st.shared.u32 	[%r149+4], %r140;
	st.shared.u32 	[%r149+8], %r141;
	st.shared.u32 	[%r149+12], %r142;
	st.shared.u32 	[%r149+16], %r143;
	st.shared.u32 	[%r149+20], %r144;
	st.shared.u32 	[%r149+24], %r145;
	st.shared.u32 	[%r149+28], %r146;
	st.shared.u32 	[%r149+32], %r147;
	bar.sync 	0;
	cvt.u32.u16 	%r150, %rs1;
	ld.shared.u16 	%r151, [%r10];
	add.s32 	%r152, %r151, %r150;
	cvt.u32.u16 	%r153, %rs2;
	ld.shared.u16 	%r154, [%r11];
	add.s32 	%r155, %r154, %r153;
	cvt.u32.u16 	%r156, %rs3;
	ld.shared.u16 	%r157, [%r12];
	add.s32 	%r158, %r157, %r156;
	cvt.u32.u16 	%r159, %rs4;
	ld.shared.u16 	%r160, [%r13];
	add.s32 	%r161, %r160, %r159;
	bar.sync 	0;
	shl.b32 	%r162, %r152, 2;
	add.s32 	%r163, %r136, %r162;
	st.shared.u32 	[%r163], %r176;
	shl.b32 	%r164, %r155, 2;
	add.s32 	%r165, %r136, %r164;
	st.shared.u32 	[%r165], %r175;
	shl.b32 	%r166, %r158, 2;
	add.s32 	%r167, %r136, %r166;
	st.shared.u32 	[%r167], %r174;
	shl.b32 	%r168, %r161, 2;
	add.s32 	%r169, %r136, %r168;
	st.shared.u32 	[%r169], %r173;
	bar.sync 	0;
	setp.gt.u32 	%p9, %r178, 27;
	@%p9 bra 	$L__BB1_7;
	shl.b32 	%r170, %r1, 4;
	add.s32 	%r172, %r136, %r170;
	ld.shared.v4.u32 	{%r176, %r175, %r174, %r173}, [%r172];
	add.s32 	%r178, %r178, 4;
	bar.sync 	0;
	bra.uni 	$L__BB1_1;
$L__BB1_7:
	ret;

}
	// .globl	_ZN3cub18CUB_300001_SM_10006detail11EmptyKernelIvEEvv
.visible .entry _ZN3cub18CUB_300001_SM_10006detail11EmptyKernelIvEEvv()
{


	ret;

}


// ===== COMPILED SASS (sm_100) =====

	.target	sm_100

	.elftype	@"ET_EXEC"


//--------------------- .note.nv.tkinfo           --------------------------
	.section	.note.nv.tkinfo,"",@"SHT_NOTE"
	.sectionflags	@"SHF_NOTE_NV_TKINFO"
	.tkinfo
        /*0018*/ 	.word	0x00000002
        /*0030*/ 	.string	""
        /*0030*/ 	.string	"ptxas"
        /*0030*/ 	.string	"Cuda compilation tools, release 13.0, V13.0.88"
        /*0030*/ 	.string	"Build cuda_13.0.r13.0/compiler.36424714_0"
        /*0030*/ 	.string	"-arch sm_100 -m 64 "



//--------------------- .note.nv.cuinfo           --------------------------
	.section	.note.nv.cuinfo,"",@"SHT_NOTE"
	.sectionflags	@"SHF_NOTE_NV_CUINFO"
        /*0018*/ 	.short	0x0002
        /*001a*/ 	.short	0x0064
        /*001c*/ 	.short	0x0082
	.zero		2


//--------------------- .nv.info                  --------------------------
	.section	.nv.info,"",@"SHT_CUDA_INFO"
	.align	4


	//----- nvinfo : EIATTR_REGCOUNT
	.align		4
        /*0000*/ 	.byte	0x04, 0x2f
        /*0002*/ 	.short	(.L_50 - .L_49)
	.align		4
.L_49:
        /*0004*/ 	.word	index@(_Z18randomUnsignedIntsPji)
        /*0008*/ 	.word	0x0000001f


	//----- nvinfo : EIATTR_FRAME_SIZE
	.align		4
.L_50:
        /*000c*/ 	.byte	0x04, 0x11
        /*000e*/ 	.short	(.L_52 - .L_51)
	.align		4
.L_51:
        /*0010*/ 	.word	index@(_Z18randomUnsignedIntsPji)
        /*0014*/ 	.word	0x00000030


	//----- nvinfo : EIATTR_REGCOUNT
	.align		4
.L_52:
        /*0018*/ 	.byte	0x04, 0x2f
        /*001a*/ 	.short	(.L_54 - .L_53)
	.align		4
.L_53:
        /*001c*/ 	.word	index@(_Z4sortPji)
        /*0020*/ 	.word	0x00000026


	//----- nvinfo : EIATTR_FRAME_SIZE
	.align		4
.L_54:
        /*0024*/ 	.byte	0x04, 0x11
        /*0026*/ 	.short	(.L_56 - .L_55)
	.align		4
.L_55:
        /*0028*/ 	.word	index@(_Z4sortPji)
        /*002c*/ 	.word	0x00000000


	//----- nvinfo : EIATTR_REGCOUNT
	.align		4
.L_56:
        /*0030*/ 	.byte	0x04, 0x2f
        /*0032*/ 	.short	(.L_58 - .L_57)
	.align		4
.L_57:
        /*0034*/ 	.word	index@(_ZN3cub18CUB_300001_SM_10006detail11EmptyKernelIvEEvv)
        /*0038*/ 	.word	0x00000004


	//----- nvinfo : EIATTR_FRAME_SIZE
	.align		4
.L_58:
        /*003c*/ 	.byte	0x04, 0x11
        /*003e*/ 	.short	(.L_60 - .L_59)
	.align		4
.L_59:
        /*0040*/ 	.word	index@(_ZN3cub18CUB_300001_SM_10006detail11EmptyKernelIvEEvv)
        /*0044*/ 	.word	0x00000000


	//----- nvinfo : EIATTR_MIN_STACK_SIZE
	.align		4
.L_60:
        /*0048*/ 	.byte	0x04, 0x12
        /*004a*/ 	.short	(.L_62 - .L_61)
	.align		4
.L_61:
        /*004c*/ 	.word	index@(_ZN3cub18CUB_300001_SM_10006detail11EmptyKernelIvEEvv)
        /*0050*/ 	.word	0x00000000


	//----- nvinfo : EIATTR_MIN_STACK_SIZE
	.align		4
.L_62:
        /*0054*/ 	.byte	0x04, 0x12
        /*0056*/ 	.short	(.L_64 - .L_63)
	.align		4
.L_63:
        /*0058*/ 	.word	index@(_Z4sortPji)
        /*005c*/ 	.word	0x00000000


	//----- nvinfo : EIATTR_MIN_STACK_SIZE
	.align		4
.L_64:
        /*0060*/ 	.byte	0x04, 0x12
        /*0062*/ 	.short	(.L_66 - .L_65)
	.align		4
.L_65:
        /*0064*/ 	.word	index@(_Z18randomUnsignedIntsPji)
        /*0068*/ 	.word	0x00000030
.L_66:


//--------------------- .nv.compat                --------------------------
	.section	.nv.compat,"",@"SHT_CUDA_COMPAT_INFO"
	.align	4
        /*0000*/ 	.byte	0x02, 0x09, 0x00, 0x00, 0x02, 0x02, 0x01, 0x00, 0x02, 0x05, 0x05, 0x00, 0x03, 0x07, 0x01, 0x01
        /*0010*/ 	.byte	0x02, 0x03, 0x00, 0x00, 0x02, 0x06, 0x01, 0x00, 0x04, 0x0b, 0x08, 0x00, 0x09, 0x00, 0x00, 0x00
        /*0020*/ 	.byte	0x00, 0x00, 0x00, 0x00


//--------------------- .nv.info._ZN3cub18CUB_300001_SM_10006detail11EmptyKernelIvEEvv --------------------------
	.section	.nv.info._ZN3cub18CUB_300001_SM_10006detail11EmptyKernelIvEEvv,"",@"SHT_CUDA_INFO"
	.sectionflags	@""
	.align	4


	//----- nvinfo : EIATTR_CUDA_API_VERSION
	.align		4
        /*0000*/ 	.byte	0x04, 0x37
        /*0002*/ 	.short	(.L_68 - .L_67)
.L_67:
        /*0004*/ 	.word	0x00000082


	//----- nvinfo : EIATTR_SPARSE_MMA_MASK
	.align		4
.L_68:
        /*0008*/ 	.byte	0x03, 0x50
        /*000a*/ 	.short	0x0000


	//----- nvinfo : EIATTR_MAXREG_COUNT
	.align		4
        /*000c*/ 	.byte	0x03, 0x1b
        /*000e*/ 	.short	0x00ff


	//----- nvinfo : EIATTR_MERCURY_ISA_VERSION
	.align		4
        /*0010*/ 	.byte	0x03, 0x5f
        /*0012*/ 	.short	0x0101


	//----- nvinfo : EIATTR_VRC_CTA_INIT_COUNT
	.align		4
        /*0014*/ 	.byte	0x02, 0x4a
	.zero		1
	.zero		1


	//----- nvinfo : EIATTR_EXIT_INSTR_OFFSETS
	.align		4
        /*0018*/ 	.byte	0x04, 0x1c
        /*001a*/ 	.short	(.L_70 - .L_69)


	//   ....[0]....
.L_69:
        /*001c*/ 	.word	0x00000010


	//----- nvinfo : EIATTR_SW_WAR
	.align		4
.L_70:
        /*0020*/ 	.byte	0x04, 0x36
        /*0022*/ 	.short	(.L_72 - .L_71)
.L_71:
        /*0024*/ 	.word	0x00000008
.L_72:


//--------------------- .nv.info._Z4sortPji       --------------------------
	.section	.nv.info._Z4sortPji,"",@"SHT_CUDA_INFO"
	.sectionflags	@""
	.align	4


	//----- nvinfo : EIATTR_CUDA_API_VERSION
	.align		4
        /*0000*/ 	.byte	0x04, 0x37
        /*0002*/ 	.short	(.L_74 - .L_73)
.L_73:
        /*0004*/ 	.word	0x00000082


	//----- nvinfo : EIATTR_KPARAM_INFO
	.align		4
.L_74:
        /*0008*/ 	.byte	0x04, 0x17
        /*000a*/ 	.short	(.L_76 - .L_75)
.L_75:
        /*000c*/ 	.word	0x00000000
        /*0010*/ 	.short	0x0001
        /*0012*/ 	.short	0x0008
        /*0014*/ 	.byte	0x00, 0xf0, 0x11, 0x00


	//----- nvinfo : EIATTR_KPARAM_INFO
	.align		4
.L_76:
        /*0018*/ 	.byte	0x04, 0x17
        /*001a*/ 	.short	(.L_78 - .L_77)
.L_77:
        /*001c*/ 	.word	0x00000000
        /*0020*/ 	.short	0x0000
        /*0022*/ 	.short	0x0000
        /*0024*/ 	.byte	0x00, 0xf5, 0x21, 0x00


	//----- nvinfo : EIATTR_SPARSE_MMA_MASK
	.align		4
.L_78:
        /*0028*/ 	.byte	0x03, 0x50
        /*002a*/ 	.short	0x0000


	//----- nvinfo : EIATTR_MAXREG_COUNT
	.align		4
        /*002c*/ 	.byte	0x03, 0x1b
        /*002e*/ 	.short	0x00ff


	//----- nvinfo : EIATTR_NUM_BARRIERS
	.align		4
        /*0030*/ 	.byte	0x02, 0x4c
        /*0032*/ 	.byte	0x01
	.zero		1


	//----- nvinfo : EIATTR_MERCURY_ISA_VERSION
	.align		4
        /*0034*/ 	.byte	0x03, 0x5f
        /*0036*/ 	.short	0x0101


	//----- nvinfo : EIATTR_COOP_GROUP_MASK_REGIDS
	.align		4
        /*0038*/ 	.byte	0x04, 0x29
        /*003a*/ 	.short	(.L_80 - .L_79)


	//   ....[0]....
.L_79:
        /*003c*/ 	.word	0xffffffff


	//   ....[1]....
        /*0040*/ 	.word	0xffffffff


	//   ....[2]....
        /*0044*/ 	.word	0xffffffff


	//   ....[3]....
        /*0048*/ 	.word	0xffffffff


	//   ....[4]....
        /*004c*/ 	.word	0xffffffff


	//----- nvinfo : EIATTR_COOP_GROUP_INSTR_OFFSETS
	.align		4
.L_80:
        /*0050*/ 	.byte	0x04, 0x28
        /*0052*/ 	.short	(.L_82 - .L_81)


	//   ....[0]....
.L_81:
        /*0054*/ 	.word	0x00000570


	//   ....[1]....
        /*0058*/ 	.word	0x00000590


	//   ....[2]....
        /*005c*/ 	.word	0x000005b0


	//   ....[3]....
        /*0060*/ 	.word	0x000005d0


	//   ....[4]....
        /*0064*/ 	.word	0x000005f0


	//----- nvinfo : EIATTR_VRC_CTA_INIT_COUNT
	.align		4
.L_82:
        /*0068*/ 	.byte	0x02, 0x4a
	.zero		1
	.zero		1


	//----- nvinfo : EIATTR_EXIT_INSTR_OFFSETS
	.align		4
        /*006c*/ 	.byte	0x04, 0x1c
        /*006e*/ 	.short	(.L_84 - .L_83)


	//   ....[0]....
.L_83:
        /*0070*/ 	.word	0x000009e0


	//----- nvinfo : EIATTR_CBANK_PARAM_SIZE
	.align		4
.L_84:
        /*0074*/ 	.byte	0x03, 0x19
        /*0076*/ 	.short	0x000c


	//----- nvinfo : EIATTR_PARAM_CBANK
	.align		4
        /*0078*/ 	.byte	0x04, 0x0a
        /*007a*/ 	.short	(.L_86 - .L_85)
	.align		4
.L_85:
        /*007c*/ 	.word	index@(.nv.constant0._Z4sortPji)
        /*0080*/ 	.short	0x0380
        /*0082*/ 	.short	0x000c


	//----- nvinfo : EIATTR_SW_WAR
	.align		4
.L_86:
        /*0084*/ 	.byte	0x04, 0x36
        /*0086*/ 	.short	(.L_88 - .L_87)
.L_87:
        /*0088*/ 	.word	0x00000008
.L_88:


//--------------------- .nv.info._Z18randomUnsignedIntsPji --------------------------
	.section	.nv.info._Z18randomUnsignedIntsPji,"",@"SHT_CUDA_INFO"
	.sectionflags	@""
	.align	4


	//----- nvinfo : EIATTR_CUDA_API_VERSION
	.align		4
        /*0000*/ 	.byte	0x04, 0x37
        /*0002*/ 	.short	(.L_90 - .L_89)
.L_89:
        /*0004*/ 	.word	0x00000082


	//----- nvinfo : EIATTR_KPARAM_INFO
	.align		4
.L_90:
        /*0008*/ 	.byte	0x04, 0x17
        /*000a*/ 	.short	(.L_92 - .L_91)
.L_91:
        /*000c*/ 	.word	0x00000000
        /*0010*/ 	.short	0x0001
        /*0012*/ 	.short	0x0008
        /*0014*/ 	.byte	0x00, 0xf0, 0x11, 0x00


	//----- nvinfo : EIATTR_KPARAM_INFO
	.align		4
.L_92:
        /*0018*/ 	.byte	0x04, 0x17
        /*001a*/ 	.short	(.L_94 - .L_93)
.L_93:
        /*001c*/ 	.word	0x00000000
        /*0020*/ 	.short	0x0000
        /*0022*/ 	.short	0x0000
        /*0024*/ 	.byte	0x00, 0xf5, 0x21, 0x00


	//----- nvinfo : EIATTR_SPARSE_MMA_MASK
	.align		4
.L_94:
        /*0028*/ 	.byte	0x03, 0x50
        /*002a*/ 	.short	0x0000


	//----- nvinfo : EIATTR_MAXREG_COUNT
	.align		4
        /*002c*/ 	.byte	0x03, 0x1b
        /*002e*/ 	.short	0x00ff


	//----- nvinfo : EIATTR_MERCURY_ISA_VERSION
	.align		4
        /*0030*/ 	.byte	0x03, 0x5f
        /*0032*/ 	.short	0x0101


	//----- nvinfo : EIATTR_VRC_CTA_INIT_COUNT
	.align		4
        /*0034*/ 	.byte	0x02, 0x4a
	.zero		1
	.zero		1


	//----- nvinfo : EIATTR_EXIT_INSTR_OFFSETS
	.align		4
        /*0038*/ 	.byte	0x04, 0x1c
        /*003a*/ 	.short	(.L_96 - .L_95)


	//   ....[0]....
.L_95:
        /*003c*/ 	.word	0x00004b90


	//   ....[1]....
        /*0040*/ 	.word	0x00004c50


	//----- nvinfo : EIATTR_CRS_STACK_SIZE
	.align		4
.L_96:
        /*0044*/ 	.byte	0x04, 0x1e
        /*0046*/ 	.short	(.L_98 - .L_97)
.L_97:
        /*0048*/ 	.word	0x00000000


	//----- nvinfo : EIATTR_CBANK_PARAM_SIZE
	.align		4
.L_98:
        /*004c*/ 	.byte	0x03, 0x19
        /*004e*/ 	.short	0x000c


	//----- nvinfo : EIATTR_PARAM_CBANK
	.align		4
        /*0050*/ 	.byte	0x04, 0x0a
        /*0052*/ 	.short	(.L_100 - .L_99)
	.align		4
.L_99:
        /*0054*/ 	.word	index@(.nv.constant0._Z18randomUnsignedIntsPji)
        /*0058*/ 	.short	0x0380
        /*005a*/ 	.short	0x000c


	//----- nvinfo : EIATTR_SW_WAR
	.align		4
.L_100:
        /*005c*/ 	.byte	0x04, 0x36
        /*005e*/ 	.short	(.L_102 - .L_101)
.L_101:
        /*0060*/ 	.word	0x00000008
.L_102:


//--------------------- .nv.callgraph             --------------------------
	.section	.nv.callgraph,"",@"SHT_CUDA_CALLGRAPH"
	.align	4
	.sectionentsize	8
	.align		4
        /*0000*/ 	.word	0x00000000
	.align		4
        /*0004*/ 	.word	0xffffffff
	.align		4
        /*0008*/ 	.word	0x00000000
	.align		4
        /*000c*/ 	.word	0xfffffffe
	.align		4
        /*0010*/ 	.word	0x00000000
	.align		4
        /*0014*/ 	.word	0xfffffffd
	.align		4
        /*0018*/ 	.word	0x00000000
	.align		4
        /*001c*/ 	.word	0xfffffffc


//--------------------- .nv.constant4             --------------------------
	.section	.nv.constant4,"a",@progbits
	.align	8
	.align		8
.nv.constant4:
        /*0000*/ 	.dword	precalc_xorwow_matrix
	.align		8
        /*0008*/ 	.dword	precalc_xorwow_offset_matrix
	.align		8
        /*0010*/ 	.dword	mrg32k3aM1
	.align		8
        /*0018*/ 	.dword	mrg32k3aM2
	.align		8
        /*0020*/ 	.dword	mrg32k3aM1SubSeq
	.align		8
        /*0028*/ 	.dword	mrg32k3aM2SubSeq
	.align		8
        /*0030*/ 	.dword	mrg32k3aM1Seq
	.align		8
        /*0038*/ 	.dword	mrg32k3aM2Seq
	.align		8
        /*0040*/ 	.dword	_ZN34_INTERNAL_e148de16_4_k_cu_4708c62b4cuda3std3__45__cpo5beginE
	.align		8
        /*0048*/ 	.dword	_ZN34_INTERNAL_e148de16_4_k_cu_4708c62b4cuda3std3__45__cpo3endE
	.align		8
        /*0050*/ 	.dword	_ZN34_INTERNAL_e148de16_4_k_cu_4708c62b4cuda3std3__45__cpo6cbeginE
	.align		8
        /*0058*/ 	.dword	_ZN34_INTERNAL_e148de16_4_k_cu_4708c62b4cuda3std3__45__cpo4cendE
	.align		8
        /*0060*/ 	.dword	_ZN34_INTERNAL_e148de16_4_k_cu_4708c62b4cuda3std3__45__cpo6rbeginE
	.align		8
        /*0068*/ 	.dword	_ZN34_INTERNAL_e148de16_4_k_cu_4708c62b4cuda3std3__45__cpo4rendE
	.align		8
        /*0070*/ 	.dword	_ZN34_INTERNAL_e148de16_4_k_cu_4708c62b4cuda3std3__45__cpo7crbeginE
	.align		8
        /*0078*/ 	.dword	_ZN34_INTERNAL_e148de16_4_k_cu_4708c62b4cuda3std3__45__cpo5crendE
	.align		8
        /*0080*/ 	.dword	_ZN34_INTERNAL_e148de16_4_k_cu_4708c62b4cuda3std3__436_GLOBAL__N__e148de16_4_k_cu_4708c62b6ignoreE
	.align		8
        /*0088*/ 	.dword	_ZN34_INTERNAL_e148de16_4_k_cu_4708c62b4cuda3std3__419piecewise_constructE
	.align		8
        /*0090*/ 	.dword	_ZN34_INTERNAL_e148de16_4_k_cu_4708c62b4cuda3std3__48in_placeE
	.align		8
        /*0098*/ 	.dword	_ZN34_INTERNAL_e148de16_4_k_cu_4708c62b4cuda3std3__420unreachable_sentinelE
	.align		8
        /*00a0*/ 	.dword	_ZN34_INTERNAL_e148de16_4_k_cu_4708c62b4cuda3std3__47nulloptE
	.align		8
        /*00a8*/ 	.dword	_ZN34_INTERNAL_e148de16_4_k_cu_4708c62b4cuda3std3__48unexpectE
	.align		8
        /*00b0*/ 	.dword	_ZN34_INTERNAL_e148de16_4_k_cu_4708c62b4cuda3std6ranges3__45__cpo4swapE
	.align		8
        /*00b8*/ 	.dword	_ZN34_INTERNAL_e148de16_4_k_cu_4708c62b4cuda3std6ranges3__45__cpo9iter_moveE
	.align		8
        /*00c0*/ 	.dword	_ZN34_INTERNAL_e148de16_4_k_cu_4708c62b4cuda3std6ranges3__45__cpo5beginE
	.align		8
        /*00c8*/ 	.dword	_ZN34_INTERNAL_e148de16_4_k_cu_4708c62b4cuda3std6ranges3__45__cpo3endE
	.align		8
        /*00d0*/ 	.dword	_ZN34_INTERNAL_e148de16_4_k_cu_4708c62b4cuda3std6ranges3__45__cpo6cbeginE
	.align		8
        /*00d8*/ 	.dword	_ZN34_INTERNAL_e148de16_4_k_cu_4708c62b4cuda3std6ranges3__45__cpo4cendE
	.align		8
        /*00e0*/ 	.dword	_ZN34_INTERNAL_e148de16_4_k_cu_4708c62b4cuda3std6ranges3__45__cpo7advanceE
	.align		8
        /*00e8*/ 	.dword	_ZN34_INTERNAL_e148de16_4_k_cu_4708c62b4cuda3std6ranges3__45__cpo9iter_swapE
	.align		8
        /*00f0*/ 	.dword	_ZN34_INTERNAL_e148de16_4_k_cu_4708c62b4cuda3std6ranges3__45__cpo4nextE
	.align		8
        /*00f8*/ 	.dword	_ZN34_INTERNAL_e148de16_4_k_cu_4708c62b4cuda3std6ranges3__45__cpo4prevE
	.align		8
        /*0100*/ 	.dword	_ZN34_INTERNAL_e148de16_4_k_cu_4708c62b4cuda3std6ranges3__45__cpo4dataE
	.align		8
        /*0108*/ 	.dword	_ZN34_INTERNAL_e148de16_4_k_cu_4708c62b4cuda3std6ranges3__45__cpo5cdataE
	.align		8
        /*0110*/ 	.dword	_ZN34_INTERNAL_e148de16_4_k_cu_4708c62b4cuda3std6ranges3__45__cpo4sizeE
	.align		8
        /*0118*/ 	.dword	_ZN34_INTERNAL_e148de16_4_k_cu_4708c62b4cuda3std6ranges3__45__cpo5ssizeE
	.align		8
        /*0120*/ 	.dword	_ZN34_INTERNAL_e148de16_4_k_cu_4708c62b4cuda3std6ranges3__45__cpo8distanceE
	.align		8
        /*0128*/ 	.dword	_ZN34_INTERNAL_e148de16_4_k_cu_4708c62b6thrust24THRUST_300001_SM_1000_NS6system6detail10sequential3seqE
	.align		8
        /*0130*/ 	.dword	_ZN34_INTERNAL_e148de16_4_k_cu_4708c62b6thrust24THRUST_300001_SM_1000_NS12placeholders2_1E
	.align		8
        /*0138*/ 	.dword	_ZN34_INTERNAL_e148de16_4_k_cu_4708c62b6thrust24THRUST_300001_SM_1000_NS12placeholders2_2E
	.align		8
        /*0140*/ 	.dword	_ZN34_INTERNAL_e148de16_4_k_cu_4708c62b6thrust24THRUST_300001_SM_1000_NS12placeholders2_3E
	.align		8
        /*0148*/ 	.dword	_ZN34_INTERNAL_e148de16_4_k_cu_4708c62b6thrust24THRUST_300001_SM_1000_NS12placeholders2_4E
	.align		8
        /*0150*/ 	.dword	_ZN34_INTERNAL_e148de16_4_k_cu_4708c62b6thrust24THRUST_300001_SM_1000_NS12placeholders2_5E
	.align		8
        /*0158*/ 	.dword	_ZN34_INTERNAL_e148de16_4_k_cu_4708c62b6thrust24THRUST_300001_SM_1000_NS12placeholders2_6E
	.align		8
        /*0160*/ 	.dword	_ZN34_INTERNAL_e148de16_4_k_cu_4708c62b6thrust24THRUST_300001_SM_1000_NS12placeholders2_7E
	.align		8
        /*0168*/ 	.dword	_ZN34_INTERNAL_e148de16_4_k_cu_4708c62b6thrust24THRUST_300001_SM_1000_NS12placeholders2_8E
	.align		8
        /*0170*/ 	.dword	_ZN34_INTERNAL_e148de16_4_k_cu_4708c62b6thrust24THRUST_300001_SM_1000_NS12placeholders2_9E
	.align		8
        /*0178*/ 	.dword	_ZN34_INTERNAL_e148de16_4_k_cu_4708c62b6thrust24THRUST_300001_SM_1000_NS12placeholders3_10E


//--------------------- .nv.constant3             --------------------------
	.section	.nv.constant3,"a",@progbits
	.align	8
.nv.constant3:
	.type		__cr_lgamma_table,@object
	.size		__cr_lgamma_table,(.L_8 - __cr_lgamma_table)
__cr_lgamma_table:
        /*0000*/ 	.byte	0x00, 0x00, 0x00, 0x00, 0x00, 0x00, 0x00, 0x00, 0x00, 0x00, 0x00, 0x00, 0x00, 0x00, 0x00, 0x00
        /*0010*/ 	.byte	0xef, 0x39, 0xfa, 0xfe, 0x42, 0x2e, 0xe6, 0x3f, 0x02, 0x20, 0x2a, 0xfa, 0x0b, 0xab, 0xfc, 0x3f
        /*0020*/ 	.byte	0xf9, 0x2c, 0x92, 0x7c, 0xa7, 0x6c, 0x09, 0x40, 0xc9, 0x79, 0x44, 0x3c, 0x64, 0x26, 0x13, 0x40
        /*0030*/ 	.byte	0xca, 0x01, 0xcf, 0x3a, 0x27, 0x51, 0x1a, 0x40, 0x30, 0xcc, 0x2d, 0xf3, 0xe1, 0x0c, 0x21, 0x40
        /*0040*/ 	.byte	0x0d, 0xb7, 0xfc, 0x82, 0x8e, 0x35, 0x25, 0x40
.L_8:


//--------------------- .text._ZN3cub18CUB_300001_SM_10006detail11EmptyKernelIvEEvv --------------------------
	.section	.text._ZN3cub18CUB_300001_SM_10006detail11EmptyKernelIvEEvv,"ax",@progbits
	.align	128
        .global         _ZN3cub18CUB_300001_SM_10006detail11EmptyKernelIvEEvv
        .type           _ZN3cub18CUB_300001_SM_10006detail11EmptyKernelIvEEvv,@function
        .size           _ZN3cub18CUB_300001_SM_10006detail11EmptyKernelIvEEvv,(.L_x_24 - _ZN3cub18CUB_300001_SM_10006detail11EmptyKernelIvEEvv)
        .other          _ZN3cub18CUB_300001_SM_10006detail11EmptyKernelIvEEvv,@"STO_CUDA_ENTRY STV_DEFAULT"
_ZN3cub18CUB_300001_SM_10006detail11EmptyKernelIvEEvv:
.text._ZN3cub18CUB_300001_SM_10006detail11EmptyKernelIvEEvv:
[----:B------:R-:W-:Y:S01]  /*0000*/  LDC R1, c[0x0][0x37c] ;  /* 0x0000df00ff017b82 */ /* 0x000fe20000000800 */
[----:B------:R-:W-:Y:S05]  /*0010*/  EXIT ;  /* 0x000000000000794d */ /* 0x000fea0003800000 */
.L_x_0:
[----:B------:R-:W-:-:S00]  /*0020*/  BRA `(.L_x_0) ;  /* 0xfffffffc00fc7947 */ /* 0x000fc0000383ffff */
[----:B------:R-:W-:-:S00]  /*0030*/  NOP ;  /* 0x0000000000007918 */ /* 0x000fc00000000000 */
        /* <DEDUP_REMOVED lines=12> */
.L_x_24:


//--------------------- .text._Z4sortPji          --------------------------
	.section	.text._Z4sortPji,"ax",@progbits
	.align	128
        .global         _Z4sortPji
        .type           _Z4sortPji,@function
        .size           _Z4sortPji,(.L_x_25 - _Z4sortPji)
        .other          _Z4sortPji,@"STO_CUDA_ENTRY STV_DEFAULT"
_Z4sortPji:
.text._Z4sortPji:
[----:B------:R-:W-:Y:S01]  /*0000*/  LDC R1, c[0x0][0x37c] ;  /* 0x0000df00ff017b82 */ /* 0x000fe20000000800 */
[----:B------:R-:W0:Y:S07]  /*0010*/  S2R R0, SR_TID.X ;  /* 0x0000000000007919 */ /* 0x000e2e0000002100 */
[----:B------:R-:W1:Y:S01]  /*0020*/  S2UR UR5, SR_CgaCtaId ;  /* 0x00000000000579c3 */ /* 0x000e620000008800 */
[----:B------:R-:W-:Y:S01]  /*0030*/  UMOV UR4, 0x400 ;  /* 0x0000040000047882 */ /* 0x000fe20000000000 */
[----:B------:R-:W-:Y:S01]  /*0040*/  IMAD.MOV.U32 R2, RZ, RZ, RZ ;  /* 0x000000ffff027224 */ /* 0x000fe200078e00ff */
[----:B------:R-:W2:Y:S01]  /*0050*/  S2R R30, SR_LANEID ;  /* 0x00000000001e7919 */ /* 0x000ea20000000000 */
[----:B------:R-:W-:-:S02]  /*0060*/  UBMSK UR6, URZ, 0x4 ;  /* 0x00000004ff06789b */ /* 0x000fc40008000000 */
[----:B-1----:R-:W-:-:S06]  /*0070*/  ULEA UR4, UR5, UR4, 0x18 ;  /* 0x0000000405047291 */ /* 0x002fcc000f8ec0ff */
[----:B0-----:R-:W-:-:S05]  /*0080*/  LEA R3, R0, UR4, 0x4 ;  /* 0x0000000400037c11 */ /* 0x001fca000f8e20ff */
[----:B------:R-:W-:-:S04]  /*0090*/  IMAD R3, R0, -0xc, R3 ;  /* 0xfffffff400037824 */ /* 0x000fc800078e0203 */
[----:B--2---:R-:W-:-:S07]  /*00a0*/  IMAD R8, R0, 0x20, R3 ;  /* 0x0000002000087824 */ /* 0x004fce00078e0203 */
.L_x_1:
[----:B0-----:R-:W-:Y:S01]  /*00b0*/  SHF.R.U32.HI R9, RZ, R2, R4 ;  /* 0x00000002ff097219 */ /* 0x001fe20000011604 */
[----:B------:R-:W-:Y:S01]  /*00c0*/  STS [R3], RZ ;  /* 0x000000ff03007388 */ /* 0x000fe20000000800 */
[----:B------:R-:W0:Y:S01]  /*00d0*/  S2UR UR5, SR_CgaCtaId ;  /* 0x00000000000579c3 */ /* 0x000e220000008800 */
[----:B------:R-:W-:Y:S01]  /*00e0*/  ISETP.NE.AND P1, PT, R30, 0x1f, PT ;  /* 0x0000001f1e00780c */ /* 0x000fe20003f25270 */
[----:B------:R-:W-:Y:S01]  /*00f0*/  UMOV UR4, 0x400 ;  /* 0x0000040000047882 */ /* 0x000fe20000000000 */
[----:B------:R-:W-:Y:S01]  /*0100*/  LOP3.LUT R9, R9, UR6, RZ, 0xc0, !PT ;  /* 0x0000000609097c12 */ /* 0x000fe2000f8ec0ff */
[----:B------:R-:W-:Y:S01]  /*0110*/  STS [R3+0x200], RZ ;  /* 0x000200ff03007388 */ /* 0x000fe20000000800 */
[----:B------:R-:W-:-:S03]  /*0120*/  SHF.R.U32.HI R34, RZ, 0x5, R0 ;  /* 0x00000005ff227819 */ /* 0x000fc60000011600 */
[----:B------:R-:W-:Y:S01]  /*0130*/  IMAD.SHL.U32 R10, R9, 0x200, RZ ;  /* 0x00000200090a7824 */ /* 0x000fe200078e00ff */
[----:B------:R-:W-:Y:S01]  /*0140*/  SHF.R.U32.HI R9, RZ, 0x2, R9 ;  /* 0x00000002ff097819 */ /* 0x000fe20000011609 */
[----:B------:R-:W-:Y:S01]  /*0150*/  STS [R3+0x400], RZ ;  /* 0x000400ff03007388 */ /* 0x000fe20000000800 */
[----:B------:R-:W-:Y:S02]  /*0160*/  ISETP.NE.AND P4, PT, R34, 0x2, PT ;  /* 0x000000022200780c */ /* 0x000fe40003f85270 */
[----:B------:R-:W-:Y:S01]  /*0170*/  LOP3.LUT R10, R10, 0xe00, RZ, 0xc0, !PT ;  /* 0x00000e000a0a7812 */ /* 0x000fe200078ec0ff */
[----:B------:R-:W-:Y:S01]  /*0180*/  STS [R3+0x600], RZ ;  /* 0x000600ff03007388 */ /* 0x000fe20000000800 */
[----:B------:R-:W-:Y:S02]  /*0190*/  LOP3.LUT R9, R9, 0x3ffffffe, RZ, 0xc0, !PT ;  /* 0x3ffffffe09097812 */ /* 0x000fe400078ec0ff */
[----:B------:R-:W-:Y:S01]  /*01a0*/  ISETP.NE.AND P3, PT, R34, 0x3, PT ;  /* 0x000000032200780c */ /* 0x000fe20003f65270 */
[----:B------:R-:W-:Y:S01]  /*01b0*/  STS [R3+0x800], RZ ;  /* 0x000800ff03007388 */ /* 0x000fe20000000800 */
[----:B------:R-:W-:-:S02]  /*01c0*/  IADD3 R14, PT, PT, R9, R3, R10 ;  /* 0x00000003090e7210 */ /* 0x000fc40007ffe00a */
[----:B------:R-:W-:Y:S01]  /*01d0*/  SHF.R.U32.HI R9, RZ, R2, R5 ;  /* 0x00000002ff097219 */ /* 0x000fe20000011605 */
[----:B------:R-:W-:Y:S01]  /*01e0*/  STS [R3+0xa00], RZ ;  /* 0x000a00ff03007388 */ /* 0x000fe20000000800 */
[----:B0-----:R-:W-:Y:S02]  /*01f0*/  ULEA UR4, UR5, UR4, 0x18 ;  /* 0x0000000405047291 */ /* 0x001fe4000f8ec0ff */
[----:B------:R-:W-:Y:S01]  /*0200*/  LOP3.LUT R9, R9, UR6, RZ, 0xc0, !PT ;  /* 0x0000000609097c12 */ /* 0x000fe2000f8ec0ff */
[----:B------:R-:W-:Y:S04]  /*0210*/  STS [R3+0xc00], RZ ;  /* 0x000c00ff03007388 */ /* 0x000fe80000000800 */
[----:B------:R-:W-:Y:S01]  /*0220*/  STS [R3+0xe00], RZ ;  /* 0x000e00ff03007388 */ /* 0x000fe20000000800 */
[----:B------:R-:W-:Y:S01]  /*0230*/  IMAD.SHL.U32 R10, R9, 0x200, RZ ;  /* 0x00000200090a7824 */ /* 0x000fe200078e00ff */
[----:B------:R-:W-:-:S02]  /*0240*/  SHF.R.U32.HI R9, RZ, 0x2, R9 ;  /* 0x00000002ff097819 */ /* 0x000fc40000011609 */
[----:B------:R-:W-:Y:S02]  /*0250*/  STS [R3+0x1000], RZ ;  /* 0x001000ff03007388 */ /* 0x000fe40000000800 */
[----:B------:R-:W-:Y:S02]  /*0260*/  LOP3.LUT R10, R10, 0xe00, RZ, 0xc0, !PT ;  /* 0x00000e000a0a7812 */ /* 0x000fe400078ec0ff */
[----:B------:R-:W0:Y:S01]  /*0270*/  LDS.U16 R12, [R14] ;  /* 0x000000000e0c7984 */ /* 0x000e220000000400 */
[----:B------:R-:W-:-:S04]  /*0280*/  LOP3.LUT R15, R9, 0x3ffffffe, RZ, 0xc0, !PT ;  /* 0x3ffffffe090f7812 */ /* 0x000fc800078ec0ff */
[----:B------:R-:W-:Y:S02]  /*0290*/  IADD3 R15, PT, PT, R15, R3, R10 ;  /* 0x000000030f0f7210 */ /* 0x000fe40007ffe00a */
[----:B------:R-:W-:-:S04]  /*02a0*/  SHF.R.U32.HI R10, RZ, R2, R6 ;  /* 0x00000002ff0a7219 */ /* 0x000fc80000011606 */
[----:B------:R-:W-:-:S05]  /*02b0*/  LOP3.LUT R10, R10, UR6, RZ, 0xc0, !PT ;  /* 0x000000060a0a7c12 */ /* 0x000fca000f8ec0ff */
[----:B------:R-:W-:Y:S01]  /*02c0*/  IMAD.SHL.U32 R11, R10, 0x200, RZ ;  /* 0x000002000a0b7824 */ /* 0x000fe200078e00ff */
[----:B------:R-:W-:-:S04]  /*02d0*/  SHF.R.U32.HI R10, RZ, 0x2, R10 ;  /* 0x00000002ff0a7819 */ /* 0x000fc8000001160a */
[----:B------:R-:W-:Y:S02]  /*02e0*/  LOP3.LUT R18, R11, 0xe00, RZ, 0xc0, !PT ;  /* 0x00000e000b127812 */ /* 0x000fe400078ec0ff */
[----:B------:R-:W-:-:S04]  /*02f0*/  LOP3.LUT R17, R10, 0x3ffffffe, RZ, 0xc0, !PT ;  /* 0x3ffffffe0a117812 */ /* 0x000fc800078ec0ff */
[----:B------:R-:W-:Y:S01]  /*0300*/  IADD3 R17, PT, PT, R17, R3, R18 ;  /* 0x0000000311117210 */ /* 0x000fe20007ffe012 */
[----:B0-----:R-:W-:-:S05]  /*0310*/  VIADD R9, R12, 0x1 ;  /* 0x000000010c097836 */ /* 0x001fca0000000000 */
[----:B------:R0:W-:Y:S04]  /*0320*/  STS.U16 [R14], R9 ;  /* 0x000000090e007388 */ /* 0x0001e80000000400 */
[----:B------:R-:W1:Y:S01]  /*0330*/  LDS.U16 R16, [R15] ;  /* 0x000000000f107984 */ /* 0x000e620000000400 */
[----:B0-----:R-:W-:-:S04]  /*0340*/  SHF.R.U32.HI R9, RZ, R2, R7 ;  /* 0x00000002ff097219 */ /* 0x001fc80000011607 */
[----:B------:R-:W-:-:S05]  /*0350*/  LOP3.LUT R9, R9, UR6, RZ, 0xc0, !PT ;  /* 0x0000000609097c12 */ /* 0x000fca000f8ec0ff */
[----:B------:R-:W-:Y:S01]  /*0360*/  IMAD.SHL.U32 R11, R9, 0x200, RZ ;  /* 0x00000200090b7824 */ /* 0x000fe200078e00ff */
[----:B------:R-:W-:-:S04]  /*0370*/  SHF.R.U32.HI R9, RZ, 0x2, R9 ;  /* 0x00000002ff097819 */ /* 0x000fc80000011609 */
[----:B------:R-:W-:Y:S02]  /*0380*/  LOP3.LUT R20, R11, 0xe00, RZ, 0xc0, !PT ;  /* 0x00000e000b147812 */ /* 0x000fe400078ec0ff */
[----:B------:R-:W-:Y:S02]  /*0390*/  LOP3.LUT R9, R9, 0x3ffffffe, RZ, 0xc0, !PT ;  /* 0x3ffffffe09097812 */ /* 0x000fe400078ec0ff */
[----:B------:R-:W-:Y:S02]  /*03a0*/  @!P1 SHF.R.U32.HI R11, RZ, 0x3, R0 ;  /* 0x00000003ff0b9819 */ /* 0x000fe40000011600 */
[----:B------:R-:W-:Y:S02]  /*03b0*/  IADD3 R19, PT, PT, R9, R3, R20 ;  /* 0x0000000309137210 */ /* 0x000fe40007ffe014 */
[----:B------:R-:W-:Y:S01]  /*03c0*/  @!P1 LOP3.LUT R33, R11, 0x7c, RZ, 0xc0, !PT ;  /* 0x0000007c0b219812 */ /* 0x000fe200078ec0ff */
[----:B-1----:R-:W-:-:S05]  /*03d0*/  VIADD R10, R16, 0x1 ;  /* 0x00000001100a7836 */ /* 0x002fca0000000000 */
[----:B------:R-:W-:Y:S04]  /*03e0*/  STS.U16 [R15], R10 ;  /* 0x0000000a0f007388 */ /* 0x000fe80000000400 */
[----:B------:R-:W0:Y:S02]  /*03f0*/  LDS.U16 R18, [R17] ;  /* 0x0000000011127984 */ /* 0x000e240000000400 */
[----:B0-----:R-:W-:-:S05]  /*0400*/  VIADD R22, R18, 0x1 ;  /* 0x0000000112167836 */ /* 0x001fca0000000000 */
[----:B------:R-:W-:Y:S04]  /*0410*/  STS.U16 [R17], R22 ;  /* 0x0000001611007388 */ /* 0x000fe80000000400 */
[----:B------:R-:W0:Y:S02]  /*0420*/  LDS.U16 R20, [R19] ;  /* 0x0000000013147984 */ /* 0x000e240000000400 */
[----:B0-----:R-:W-:-:S05]  /*0430*/  VIADD R10, R20, 0x1 ;  /* 0x00000001140a7836 */ /* 0x001fca0000000000 */
[----:B------:R-:W-:Y:S01]  /*0440*/  STS.U16 [R19], R10 ;  /* 0x0000000a13007388 */ /* 0x000fe20000000400 */
[----:B------:R-:W-:Y:S06]  /*0450*/  BAR.SYNC.DEFER_BLOCKING 0x0 ;  /* 0x0000000000007b1d */ /* 0x000fec0000010000 */
[----:B------:R-:W-:Y:S04]  /*0460*/  LDS R21, [R8] ;  /* 0x0000000008157984 */ /* 0x000fe80000000800 */
[----:B------:R-:W0:Y:S04]  /*0470*/  LDS R24, [R8+0x4] ;  /* 0x0000040008187984 */ /* 0x000e280000000800 */
[----:B------:R-:W1:Y:S04]  /*0480*/  LDS R23, [R8+0x8] ;  /* 0x0000080008177984 */ /* 0x000e680000000800 */
[----:B------:R-:W2:Y:S04]  /*0490*/  LDS R26, [R8+0xc] ;  /* 0x00000c00081a7984 */ /* 0x000ea80000000800 */
[----:B------:R-:W3:Y:S04]  /*04a0*/  LDS R25, [R8+0x10] ;  /* 0x0000100008197984 */ /* 0x000ee80000000800 */
[----:B------:R-:W4:Y:S04]  /*04b0*/  LDS R28, [R8+0x14] ;  /* 0x00001400081c7984 */ /* 0x000f280000000800 */
[----:B------:R-:W5:Y:S04]  /*04c0*/  LDS R27, [R8+0x18] ;  /* 0x00001800081b7984 */ /* 0x000f680000000800 */
[----:B------:R-:W5:Y:S04]  /*04d0*/  LDS R32, [R8+0x1c] ;  /* 0x00001c0008207984 */ /* 0x000f680000000800 */
[----:B------:R-:W5:Y:S01]  /*04e0*/  LDS R29, [R8+0x20] ;  /* 0x00002000081d7984 */ /* 0x000f620000000800 */
[----:B0-----:R-:W-:-:S04]  /*04f0*/  IMAD.IADD R22, R21, 0x1, R24 ;  /* 0x0000000115167824 */ /* 0x001fc800078e0218 */
[----:B-1----:R-:W-:-:S04]  /*0500*/  IMAD.IADD R23, R23, 0x1, R22 ;  /* 0x0000000117177824 */ /* 0x002fc800078e0216 */
[----:B--2---:R-:W-:-:S04]  /*0510*/  IMAD.IADD R24, R26, 0x1, R23 ;  /* 0x000000011a187824 */ /* 0x004fc800078e0217 */
[----:B---3--:R-:W-:-:S04]  /*0520*/  IMAD.IADD R25, R25, 0x1, R24 ;  /* 0x0000000119197824 */ /* 0x008fc800078e0218 */
[----:B----4-:R-:W-:-:S04]  /*0530*/  IMAD.IADD R26, R28, 0x1, R25 ;  /* 0x000000011c1a7824 */ /* 0x010fc800078e0219 */
[----:B-----5:R-:W-:-:S04]  /*0540*/  IMAD.IADD R27, R27, 0x1, R26 ;  /* 0x000000011b1b7824 */ /* 0x020fc800078e021a */
[----:B------:R-:W-:-:S04]  /*0550*/  IMAD.IADD R28, R32, 0x1, R27 ;  /* 0x00000001201c7824 */ /* 0x000fc800078e021b */
[----:B------:R-:W-:-:S05]  /*0560*/  IMAD.IADD R29, R29, 0x1, R28 ;  /* 0x000000011d1d7824 */ /* 0x000fca00078e021c */
[----:B------:R-:W0:Y:S02]  /*0570*/  SHFL.UP P0, R10, R29, 0x1, RZ ;  /* 0x042000001d0a7989 */ /* 0x000e2400000000ff */
[----:B0-----:R-:W-:-:S05]  /*0580*/  @P0 IMAD.IADD R10, R29, 0x1, R10 ;  /* 0x000000011d0a0824 */ /* 0x001fca00078e020a */
[----:B------:R-:W0:Y:S02]  /*0590*/  SHFL.UP P0, R9, R10, 0x2, RZ ;  /* 0x044000000a097989 */ /* 0x000e2400000000ff */
[----:B0-----:R-:W-:-:S05]  /*05a0*/  @P0 IMAD.IADD R9, R10, 0x1, R9 ;  /* 0x000000010a090824 */ /* 0x001fca00078e0209 */
[----:B------:R-:W0:Y:S02]  /*05b0*/  SHFL.UP P0, R8, R9, 0x4, RZ ;  /* 0x0480000009087989 */ /* 0x000e2400000000ff */
[----:B0-----:R-:W-:-:S05]  /*05c0*/  @P0 IMAD.IADD R8, R9, 0x1, R8 ;  /* 0x0000000109080824 */ /* 0x001fca00078e0208 */
[----:B------:R-:W0:Y:S02]  /*05d0*/  SHFL.UP P0, R31, R8, 0x8, RZ ;  /* 0x05000000081f7989 */ /* 0x000e2400000000ff */
[----:B0-----:R-:W-:-:S05]  /*05e0*/  @P0 IMAD.IADD R31, R8, 0x1, R31 ;  /* 0x00000001081f0824 */ /* 0x001fca00078e021f */
[----:B------:R-:W0:Y:S02]  /*05f0*/  SHFL.UP P0, R32, R31, 0x10, RZ ;  /* 0x060000001f207989 */ /* 0x000e2400000000ff */
[----:B0-----:R-:W-:Y:S01]  /*0600*/  @P0 IMAD.IADD R32, R31, 0x1, R32 ;  /* 0x000000011f200824 */ /* 0x001fe200078e0220 */
[----:B------:R-:W-:-:S03]  /*0610*/  ISETP.NE.AND P0, PT, R34, 0x1, PT ;  /* 0x000000012200780c */ /* 0x000fc60003f05270 */
[----:B------:R-:W-:Y:S01]  /*0620*/  IMAD.IADD R29, R32, 0x1, -R29 ;  /* 0x00000001201d7824 */ /* 0x000fe200078e0a1d */
[----:B------:R-:W-:Y:S01]  /*0630*/  @!P1 STS [R33+UR4+0x1200], R32 ;  /* 0x0012002021009988 */ /* 0x000fe20008000804 */
[----:B------:R-:W-:Y:S01]  /*0640*/  BAR.SYNC.DEFER_BLOCKING 0x0 ;  /* 0x0000000000007b1d */ /* 0x000fe20000010000 */
[----:B------:R-:W-:-:S04]  /*0650*/  ISETP.NE.AND P1, PT, R30, RZ, PT ;  /* 0x000000ff1e00720c */ /* 0x000fc80003f25270 */
[----:B------:R-:W-:Y:S01]  /*0660*/  ISETP.GT.U32.OR P2, PT, R0, 0x1f, P1 ;  /* 0x0000001f0000780c */ /* 0x000fe20000f44470 */
[----:B------:R-:W0:Y:S02]  /*0670*/  LDS.128 R8, [UR4+0x1200] ;  /* 0x00120004ff087984 */ /* 0x000e240008000c00 */
[C---:B0-----:R-:W-:Y:S01]  /*0680*/  SEL R13, R8.reuse, R13, !P0 ;  /* 0x0000000d080d7207 */ /* 0x041fe20004000000 */
[----:B------:R-:W-:Y:S01]  /*0690*/  IMAD.IADD R9, R8, 0x1, R9 ;  /* 0x0000000108097824 */ /* 0x000fe200078e0209 */
[----:B------:R-:W-:Y:S02]  /*06a0*/  ISETP.GT.U32.AND P0, PT, R0, 0x1f, PT ;  /* 0x0000001f0000780c */ /* 0x000fe40003f04070 */
[----:B------:R-:W-:Y:S01]  /*06b0*/  SEL R8, R29, RZ, P1 ;  /* 0x000000ff1d087207 */ /* 0x000fe20000800000 */
[----:B------:R-:W-:Y:S01]  /*06c0*/  IMAD.IADD R10, R10, 0x1, R9 ;  /* 0x000000010a0a7824 */ /* 0x000fe200078e0209 */
[----:B------:R-:W-:-:S03]  /*06d0*/  SEL R13, R9, R13, !P4 ;  /* 0x0000000d090d7207 */ /* 0x000fc60006000000 */
[----:B------:R-:W-:Y:S01]  /*06e0*/  IMAD.IADD R11, R11, 0x1, R10 ;  /* 0x000000010b0b7824 */ /* 0x000fe200078e020a */
[----:B------:R-:W-:-:S05]  /*06f0*/  SEL R13, R10, R13, !P3 ;  /* 0x0000000d0a0d7207 */ /* 0x000fca0005800000 */
[----:B------:R-:W-:Y:S01]  /*0700*/  @P0 IMAD.IADD R29, R13, 0x1, R8 ;  /* 0x000000010d1d0824 */ /* 0x000fe200078e0208 */
[----:B------:R-:W-:Y:S01]  /*0710*/  ISETP.NE.AND P0, PT, R0, RZ, PT ;  /* 0x000000ff0000720c */ /* 0x000fe20003f05270 */
[----:B------:R-:W-:-:S05]  /*0720*/  @!P2 IMAD.U32 R29, R11, 0x10000, RZ ;  /* 0x000100000b1da824 */ /* 0x000fca00078e00ff */
[----:B------:R-:W-:Y:S01]  /*0730*/  @!P2 STS [UR4+0x1214], R29 ;  /* 0x0012141dff00a988 */ /* 0x000fe20008000804 */
[----:B------:R-:W-:Y:S06]  /*0740*/  BAR.SYNC.DEFER_BLOCKING 0x0 ;  /* 0x0000000000007b1d */ /* 0x000fec0000010000 */
[----:B------:R-:W0:Y:S02]  /*0750*/  LDS R8, [UR4+0x1214] ;  /* 0x00121404ff087984 */ /* 0x000e240008000800 */
[----:B0-----:R-:W-:Y:S02]  /*0760*/  SEL R8, R8, RZ, P0 ;  /* 0x000000ff08087207 */ /* 0x001fe40000000000 */
[----:B------:R-:W-:-:S03]  /*0770*/  ISETP.GT.U32.AND P0, PT, R2, 0x1b, PT ;  /* 0x0000001b0200780c */ /* 0x000fc60003f04070 */
[----:B------:R-:W-:Y:S02]  /*0780*/  IMAD.IADD R9, R8, 0x1, R29 ;  /* 0x0000000108097824 */ /* 0x000fe400078e021d */
[----:B------:R-:W-:Y:S02]  /*0790*/  IMAD R8, R0, 0x20, R3 ;  /* 0x0000002000087824 */ /* 0x000fe400078e0203 */
[--C-:B------:R-:W-:Y:S02]  /*07a0*/  IMAD.IADD R21, R21, 0x1, R9.reuse ;  /* 0x0000000115157824 */ /* 0x100fe400078e0209 */
[--C-:B------:R-:W-:Y:S01]  /*07b0*/  IMAD.IADD R11, R22, 0x1, R9.reuse ;  /* 0x00000001160b7824 */ /* 0x100fe200078e0209 */
[----:B------:R-:W-:Y:S01]  /*07c0*/  STS [R8], R9 ;  /* 0x0000000908007388 */ /* 0x000fe20000000800 */
[--C-:B------:R-:W-:Y:S02]  /*07d0*/  IMAD.IADD R23, R23, 0x1, R9.reuse ;  /* 0x0000000117177824 */ /* 0x100fe400078e0209 */
[--C-:B------:R-:W-:Y:S01]  /*07e0*/  IMAD.IADD R31, R24, 0x1, R9.reuse ;  /* 0x00000001181f7824 */ /* 0x100fe200078e0209 */
[----:B------:R-:W-:Y:S01]  /*07f0*/  STS [R8+0x4], R21 ;  /* 0x0000041508007388 */ /* 0x000fe20000000800 */
[----:B------:R-:W-:-:S02]  /*0800*/  IMAD.IADD R25, R25, 0x1, R9 ;  /* 0x0000000119197824 */ /* 0x000fc400078e0209 */
[--C-:B------:R-:W-:Y:S01]  /*0810*/  IMAD.IADD R29, R26, 0x1, R9.reuse ;  /* 0x000000011a1d7824 */ /* 0x100fe200078e0209 */
[----:B------:R-:W-:Y:S01]  /*0820*/  STS [R8+0x8], R11 ;  /* 0x0000080b08007388 */ /* 0x000fe20000000800 */
[--C-:B------:R-:W-:Y:S02]  /*0830*/  IMAD.IADD R27, R27, 0x1, R9.reuse ;  /* 0x000000011b1b7824 */ /* 0x100fe400078e0209 */
[----:B------:R-:W-:Y:S01]  /*0840*/  IMAD.IADD R33, R28, 0x1, R9 ;  /* 0x000000011c217824 */ /* 0x000fe200078e0209 */
[----:B------:R-:W-:Y:S04]  /*0850*/  STS [R8+0xc], R23 ;  /* 0x00000c1708007388 */ /* 0x000fe80000000800 */
[----:B------:R-:W-:Y:S04]  /*0860*/  STS [R8+0x10], R31 ;  /* 0x0000101f08007388 */ /* 0x000fe80000000800 */
[----:B------:R-:W-:Y:S04]  /*0870*/  STS [R8+0x14], R25 ;  /* 0x0000141908007388 */ /* 0x000fe80000000800 */
[----:B------:R-:W-:Y:S04]  /*0880*/  STS [R8+0x18], R29 ;  /* 0x0000181d08007388 */ /* 0x000fe80000000800 */
[----:B------:R-:W-:Y:S04]  /*0890*/  STS [R8+0x1c], R27 ;  /* 0x00001c1b08007388 */ /* 0x000fe80000000800 */
[----:B------:R-:W-:Y:S01]  /*08a0*/  STS [R8+0x20], R33 ;  /* 0x0000202108007388 */ /* 0x000fe20000000800 */
[----:B------:R-:W-:Y:S06]  /*08b0*/  BAR.SYNC.DEFER_BLOCKING 0x0 ;  /* 0x0000000000007b1d */ /* 0x000fec0000010000 */
[----:B------:R-:W0:Y:S04]  /*08c0*/  LDS.U16 R35, [R14] ;  /* 0x000000000e237984 */ /* 0x000e280000000400 */
[----:B------:R-:W1:Y:S04]  /*08d0*/  LDS.U16 R15, [R15] ;  /* 0x000000000f0f7984 */ /* 0x000e680000000400 */
[----:B------:R-:W2:Y:S04]  /*08e0*/  LDS.U16 R17, [R17] ;  /* 0x0000000011117984 */ /* 0x000ea80000000400 */
[----:B------:R-:W3:Y:S01]  /*08f0*/  LDS.U16 R19, [R19] ;  /* 0x0000000013137984 */ /* 0x000ee20000000400 */
[----:B0-----:R-:W-:-:S02]  /*0900*/  IMAD.IADD R35, R12, 0x1, R35 ;  /* 0x000000010c237824 */ /* 0x001fc400078e0223 */
[----:B-1----:R-:W-:-:S03]  /*0910*/  IMAD.IADD R16, R16, 0x1, R15 ;  /* 0x0000000110107824 */ /* 0x002fc600078e020f */
[----:B------:R-:W-:Y:S01]  /*0920*/  LEA R35, R35, UR4, 0x2 ;  /* 0x0000000423237c11 */ /* 0x000fe2000f8e10ff */
[----:B------:R-:W-:Y:S01]  /*0930*/  BAR.SYNC.DEFER_BLOCKING 0x0 ;  /* 0x0000000000007b1d */ /* 0x000fe20000010000 */
[----:B--2---:R-:W-:Y:S01]  /*0940*/  IMAD.IADD R18, R18, 0x1, R17 ;  /* 0x0000000112127824 */ /* 0x004fe200078e0211 */
[----:B------:R-:W-:Y:S01]  /*0950*/  LEA R16, R16, UR4, 0x2 ;  /* 0x0000000410107c11 */ /* 0x000fe2000f8e10ff */
[----:B---3--:R-:W-:-:S03]  /*0960*/  IMAD.IADD R20, R20, 0x1, R19 ;  /* 0x0000000114147824 */ /* 0x008fc600078e0213 */
[----:B------:R-:W-:Y:S02]  /*0970*/  LEA R9, R18, UR4, 0x2 ;  /* 0x0000000412097c11 */ /* 0x000fe4000f8e10ff */
[----:B------:R-:W-:Y:S01]  /*0980*/  LEA R20, R20, UR4, 0x2 ;  /* 0x0000000414147c11 */ /* 0x000fe2000f8e10ff */
[----:B------:R0:W-:Y:S04]  /*0990*/  STS [R35], R4 ;  /* 0x0000000423007388 */ /* 0x0001e80000000800 */
[----:B------:R0:W-:Y:S04]  /*09a0*/  STS [R16], R5 ;  /* 0x0000000510007388 */ /* 0x0001e80000000800 */
[----:B------:R0:W-:Y:S04]  /*09b0*/  STS [R9], R6 ;  /* 0x0000000609007388 */ /* 0x0001e80000000800 */
[----:B------:R0:W-:Y:S01]  /*09c0*/  STS [R20], R7 ;  /* 0x0000000714007388 */ /* 0x0001e20000000800 */
[----:B------:R-:W-:Y:S06]  /*09d0*/  BAR.SYNC.DEFER_BLOCKING 0x0 ;  /* 0x0000000000007b1d */ /* 0x000fec0000010000 */
[----:B------:R-:W-:Y:S05]  /*09e0*/  @P0 EXIT ;  /* 0x000000000000094d */ /* 0x000fea0003800000 */
[----:B0-----:R-:W-:Y:S01]  /*09f0*/  LEA R4, R0, UR4, 0x4 ;  /* 0x0000000400047c11 */ /* 0x001fe2000f8e20ff */
[----:B------:R-:W-:-:S05]  /*0a00*/  VIADD R2, R2, 0x4 ;  /* 0x0000000402027836 */ /* 0x000fca0000000000 */
[----:B------:R-:W0:Y:S01]  /*0a10*/  LDS.128 R4, [R4] ;  /* 0x0000000004047984 */ /* 0x000e220000000c00 */
[----:B------:R-:W-:Y:S06]  /*0a20*/  BAR.SYNC.DEFER_BLOCKING 0x0 ;  /* 0x0000000000007b1d */ /* 0x000fec0000010000 */
[----:B------:R-:W-:Y:S05]  /*0a30*/  BRA `(.L_x_1) ;  /* 0xfffffff4009c7947 */ /* 0x000fea000383ffff */
.L_x_2:
        /* <DEDUP_REMOVED lines=12> */
.L_x_25:


//--------------------- .text._Z18randomUnsignedIntsPji --------------------------
	.section	.text._Z18randomUnsignedIntsPji,"ax",@progbits
	.align	128
        .global         _Z18randomUnsignedIntsPji
        .type           _Z18randomUnsignedIntsPji,@function
        .size           _Z18randomUnsignedIntsPji,(.L_x_26 - _Z18randomUnsignedIntsPji)
        .other          _Z18randomUnsignedIntsPji,@"STO_CUDA_ENTRY STV_DEFAULT"
_Z18randomUnsignedIntsPji:
.text._Z18randomUnsignedIntsPji:
[----:B------:R-:W0:Y:S02]  /*0000*/  LDC R1, c[0x0][0x37c] ;  /* 0x0000df00ff017b82 */ /* 0x000e240000000800 */
[----:B0-----:R-:W-:Y:S01]  /*0010*/  VIADD R1, R1, 0xffffffd0 ;  /* 0xffffffd001017836 */ /* 0x001fe20000000000 */
[----:B------:R-:W0:Y:S01]  /*0020*/  LDCU.64 UR6, c[0x0][0x358] ;  /* 0x00006b00ff0677ac */ /* 0x000e220008000a00 */
[----:B------:R-:W-:Y:S01]  /*0030*/  CS2R R2, SR_CLOCKLO ;  /* 0x0000000000027805 */ /* 0x000fe20000015000 */
[----:B------:R-:W1:Y:S05]  /*0040*/  S2R R13, SR_TID.X ;  /* 0x00000000000d7919 */ /* 0x000e6a0000002100 */
[----:B------:R-:W-:Y:S01]  /*0050*/  LOP3.LUT R0, R3, 0xf7dcefdd, RZ, 0x3c, !PT ;  /* 0xf7dcefdd03007812 */ /* 0x000fe200078e3cff */
[----:B------:R-:W-:Y:S01]  /*0060*/  BSSY.RECONVERGENT B0, `(.L_x_3) ;  /* 0x000025d000007945 */ /* 0x000fe20003800200 */
[----:B------:R-:W-:Y:S01]  /*0070*/  LOP3.LUT R2, R2, 0xaad26b49, RZ, 0x3c, !PT ;  /* 0xaad26b4902027812 */ /* 0x000fe200078e3cff */
[----:B------:R-:W2:Y:S02]  /*0080*/  S2R R9, SR_CTAID.X ;  /* 0x0000000000097919 */ /* 0x000ea40000002500 */
[----:B------:R-:W-:-:S02]  /*0090*/  IMAD R0, R0, -0x658354e5, RZ ;  /* 0x9a7cab1b00007824 */ /* 0x000fc400078e02ff */
[----:B------:R-:W-:Y:S02]  /*00a0*/  IMAD R3, R2, 0x4182bed5, RZ ;  /* 0x4182bed502037824 */ /* 0x000fe400078e02ff */
[C---:B------:R-:W-:Y:S01]  /*00b0*/  VIADD R7, R0.reuse, 0x1f123bb5 ;  /* 0x1f123bb500077836 */ /* 0x040fe20000000000 */
[----:B------:R-:W-:Y:S01]  /*00c0*/  LOP3.LUT R4, R0, 0x5491333, RZ, 0x3c, !PT ;  /* 0x0549133300047812 */ /* 0x000fe200078e3cff */
[C---:B------:R-:W-:Y:S01]  /*00d0*/  VIADD R5, R3.reuse, 0x583f19 ;  /* 0x00583f1903057836 */ /* 0x040fe20000000000 */
[C---:B------:R-:W-:Y:S02]  /*00e0*/  IADD3 R2, PT, PT, R3.reuse, 0x64f0c9, R0 ;  /* 0x0064f0c903027810 */ /* 0x040fe40007ffe000 */
[C---:B------:R-:W-:Y:S01]  /*00f0*/  LOP3.LUT R6, R3.reuse, 0x159a55e5, RZ, 0x3c, !PT ;  /* 0x159a55e503067812 */ /* 0x040fe200078e3cff */
[----:B------:R-:W-:Y:S01]  /*0100*/  VIADD R3, R3, 0x75bcd15 ;  /* 0x075bcd1503037836 */ /* 0x000fe20000000000 */
[----:B------:R3:W-:Y:S04]  /*0110*/  STL.64 [R1+0x10], R4 ;  /* 0x0000100401007387 */ /* 0x0007e80000100a00 */
[----:B------:R3:W-:Y:S04]  /*0120*/  STL.64 [R1+0x8], R6 ;  /* 0x0000080601007387 */ /* 0x0007e80000100a00 */
[----:B------:R3:W-:Y:S01]  /*0130*/  STL.64 [R1], R2 ;  /* 0x0000000201007387 */ /* 0x0007e20000100a00 */
[----:B-1----:R-:W-:-:S13]  /*0140*/  ISETP.NE.AND P0, PT, R13, RZ, PT ;  /* 0x000000ff0d00720c */ /* 0x002fda0003f05270 */
[----:B0-23--:R-:W-:Y:S05]  /*0150*/  @!P0 BRA `(.L_x_4) ;  /* 0x0000002400348947 */ /* 0x00dfea0003800000 */
[----:B------:R-:W-:Y:S02]  /*0160*/  IMAD.MOV.U32 R12, RZ, RZ, RZ ;  /* 0x000000ffff0c7224 */ /* 0x000fe400078e00ff */
[----:B------:R-:W-:-:S07]  /*0170*/  IMAD.MOV.U32 R8, RZ, RZ, RZ ;  /* 0x000000ffff087224 */ /* 0x000fce00078e00ff */
.L_x_13:
[----:B------:R-:W-:Y:S01]  /*0180*/  LOP3.LUT R0, R13, 0x3, RZ, 0xc0, !PT ;  /* 0x000000030d007812 */ /* 0x000fe200078ec0ff */
[----:B------:R-:W-:Y:S03]  /*0190*/  BSSY.RECONVERGENT B1, `(.L_x_5) ;  /* 0x0000243000017945 */ /* 0x000fe60003800200 */
[----:B------:R-:W-:-:S04]  /*01a0*/  ISETP.NE.U32.AND P0, PT, R0, RZ, PT ;  /* 0x000000ff0000720c */ /* 0x000fc80003f05070 */
[----:B------:R-:W-:-:S13]  /*01b0*/  ISETP.NE.AND.EX P0, PT, RZ, RZ, PT, P0 ;  /* 0x000000ffff00720c */ /* 0x000fda0003f05300 */
[----:B0-----:R-:W-:Y:S05]  /*01c0*/  @!P0 BRA `(.L_x_6) ;  /* 0x0000002000fc8947 */ /* 0x001fea0003800000 */
[----:B------:R-:W0:Y:S01]  /*01d0*/  LDC.64 R10, c[0x4][RZ] ;  /* 0x01000000ff0a7b82 */ /* 0x000e220000000a00 */
[----:B------:R-:W-:Y:S01]  /*01e0*/  IMAD.MOV.U32 R0, RZ, RZ, RZ ;  /* 0x000000ffff007224 */ /* 0x000fe200078e00ff */
[----:B------:R-:W-:Y:S02]  /*01f0*/  CS2R R4, SRZ ;  /* 0x0000000000047805 */ /* 0x000fe4000001ff00 */
[----:B------:R-:W-:Y:S01]  /*0200*/  CS2R R6, SRZ ;  /* 0x0000000000067805 */ /* 0x000fe2000001ff00 */
[----:B------:R-:W-:Y:S02]  /*0210*/  IMAD.MOV.U32 R3, RZ, RZ, RZ ;  /* 0x000000ffff037224 */ /* 0x000fe400078e00ff */
[----:B0-----:R-:W-:-:S07]  /*0220*/  IMAD.WIDE.U32 R10, R8, 0xc80, R10 ;  /* 0x00000c80080a7825 */ /* 0x001fce00078e000a */
.L_x_8:
[----:B------:R-:W-:-:S06]  /*0230*/  IMAD R16, R0, 0x4, R1 ;  /* 0x0000000400107824 */ /* 0x000fcc00078e0201 */
[----:B------:R-:W5:Y:S01]  /*0240*/  LDL R16, [R16+0x4] ;  /* 0x0000040010107983 */ /* 0x000f620000100800 */
[----:B------:R-:W-:-:S05]  /*0250*/  UMOV UR4, URZ ;  /* 0x000000ff00047c82 */ /* 0x000fca0008000000 */
.L_x_7:
[----:B-----5:R-:W-:Y:S01]  /*0260*/  SHF.R.U32.HI R21, RZ, UR4, R16 ;  /* 0x00000004ff157c19 */ /* 0x020fe20008011610 */
[----:B------:R-:W-:-:S03]  /*0270*/  IMAD.SHL.U32 R14, R0, 0x20, RZ ;  /* 0x00000020000e7824 */ /* 0x000fc600078e00ff */
[----:B------:R-:W-:Y:S01]  /*0280*/  LOP3.LUT R15, R21, 0x1, RZ, 0xc0, !PT ;  /* 0x00000001150f7812 */ /* 0x000fe200078ec0ff */
[----:B------:R-:W-:-:S03]  /*0290*/  VIADD R14, R14, UR4 ;  /* 0x000000040e0e7c36 */ /* 0x000fc60008000000 */
[----:B------:R-:W-:Y:S01]  /*02a0*/  ISETP.NE.U32.AND P0, PT, R15, 0x1, PT ;  /* 0x000000010f00780c */ /* 0x000fe20003f05070 */
[----:B------:R-:W-:-:S03]  /*02b0*/  IMAD R15, R14, 0x5, RZ ;  /* 0x000000050e0f7824 */ /* 0x000fc600078e02ff */
[----:B------:R-:W-:Y:S01]  /*02c0*/  R2P PR, R21, 0x7e ;  /* 0x0000007e15007804 */ /* 0x000fe20000000000 */
[----:B------:R-:W-:-:S08]  /*02d0*/  IMAD.WIDE.U32 R14, R15, 0x4, R10 ;  /* 0x000000040f0e7825 */ /* 0x000fd000078e000a */
[----:B------:R-:W2:Y:S04]  /*02e0*/  @!P0 LDG.E R20, desc[UR6][R14.64+0x10] ;  /* 0x000010060e148981 */ /* 0x000ea8000c1e1900 */
[----:B------:R-:W3:Y:S04]  /*02f0*/  @P1 LDG.E R22, desc[UR6][R14.64+0x24] ;  /* 0x000024060e161981 */ /* 0x000ee8000c1e1900 */
[----:B------:R-:W4:Y:S04]  /*0300*/  @P2 LDG.E R24, desc[UR6][R14.64+0x38] ;  /* 0x000038060e182981 */ /* 0x000f28000c1e1900 */
[----:B------:R-:W4:Y:S04]  /*0310*/  @P3 LDG.E R26, desc[UR6][R14.64+0x4c] ;  /* 0x00004c060e1a3981 */ /* 0x000f28000c1e1900 */
[----:B------:R-:W4:Y:S04]  /*0320*/  @P4 LDG.E R28, desc[UR6][R14.64+0x60] ;  /* 0x000060060e1c4981 */ /* 0x000f28000c1e1900 */
[----:B------:R-:W4:Y:S04]  /*0330*/  @!P0 LDG.E R18, desc[UR6][R14.64] ;  /* 0x000000060e128981 */ /* 0x000f28000c1e1900 */
[----:B------:R-:W4:Y:S04]  /*0340*/  @!P0 LDG.E R17, desc[UR6][R14.64+0x4] ;  /* 0x000004060e118981 */ /* 0x000f28000c1e1900 */
[----:B------:R-:W4:Y:S04]  /*0350*/  @P5 LDG.E R19, desc[UR6][R14.64+0x74] ;  /* 0x000074060e135981 */ /* 0x000f28000c1e1900 */
[----:B------:R-:W4:Y:S04]  /*0360*/  @P1 LDG.E R23, desc[UR6][R14.64+0x20] ;  /* 0x000020060e171981 */ /* 0x000f28000c1e1900 */
[----:B------:R-:W4:Y:S01]  /*0370*/  @P3 LDG.E R25, desc[UR6][R14.64+0x48] ;  /* 0x000048060e193981 */ /* 0x000f22000c1e1900 */
[----:B--2---:R-:W-:-:S03]  /*0380*/  @!P0 LOP3.LUT R5, R5, R20, RZ, 0x3c, !PT ;  /* 0x0000001405058212 */ /* 0x004fc600078e3cff */
[----:B------:R-:W2:Y:S01]  /*0390*/  @P1 LDG.E R20, desc[UR6][R14.64+0x14] ;  /* 0x000014060e141981 */ /* 0x000ea2000c1e1900 */
[----:B---3--:R-:W-:-:S03]  /*03a0*/  @P1 LOP3.LUT R5, R5, R22, RZ, 0x3c, !PT ;  /* 0x0000001605051212 */ /* 0x008fc600078e3cff */
[----:B------:R-:W3:Y:S01]  /*03b0*/  @P1 LDG.E R22, desc[UR6][R14.64+0x1c] ;  /* 0x00001c060e161981 */ /* 0x000ee2000c1e1900 */
[----:B----4-:R-:W-:-:S03]  /*03c0*/  @P2 LOP3.LUT R5, R5, R24, RZ, 0x3c, !PT ;  /* 0x0000001805052212 */ /* 0x010fc600078e3cff */
[----:B------:R-:W4:Y:S01]  /*03d0*/  @P2 LDG.E R24, desc[UR6][R14.64+0x28] ;  /* 0x000028060e182981 */ /* 0x000f22000c1e1900 */
[----:B------:R-:W-:-:S03]  /*03e0*/  @P3 LOP3.LUT R5, R5, R26, RZ, 0x3c, !PT ;  /* 0x0000001a05053212 */ /* 0x000fc600078e3cff */
[----:B------:R-:W3:Y:S01]  /*03f0*/  @P6 LDG.E R26, desc[UR6][R14.64+0x88] ;  /* 0x000088060e1a6981 */ /* 0x000ee2000c1e1900 */
[----:B------:R-:W-:Y:S02]  /*0400*/  @P4 LOP3.LUT R5, R5, R28, RZ, 0x3c, !PT ;  /* 0x0000001c05054212 */ /* 0x000fe400078e3cff */
[----:B------:R-:W-:Y:S02]  /*0410*/  @!P0 LOP3.LUT R3, R3, R18, RZ, 0x3c, !PT ;  /* 0x0000001203038212 */ /* 0x000fe400078e3cff */
[----:B------:R-:W3:Y:S01]  /*0420*/  @!P0 LDG.E R18, desc[UR6][R14.64+0x8] ;  /* 0x000008060e128981 */ /* 0x000ee2000c1e1900 */
[----:B------:R-:W-:-:S03]  /*0430*/  @!P0 LOP3.LUT R6, R6, R17, RZ, 0x3c, !PT ;  /* 0x0000001106068212 */ /* 0x000fc600078e3cff */
[----:B------:R-:W3:Y:S01]  /*0440*/  @!P0 LDG.E R17, desc[UR6][R14.64+0xc] ;  /* 0x00000c060e118981 */ /* 0x000ee2000c1e1900 */
[----:B------:R-:W-:-:S03]  /*0450*/  @P5 LOP3.LUT R5, R5, R19, RZ, 0x3c, !PT ;  /* 0x0000001305055212 */ /* 0x000fc600078e3cff */
[----:B------:R-:W3:Y:S01]  /*0460*/  @P1 LDG.E R19, desc[UR6][R14.64+0x18] ;  /* 0x000018060e131981 */ /* 0x000ee2000c1e1900 */
[----:B--2---:R-:W-:-:S03]  /*0470*/  @P1 LOP3.LUT R3, R3, R20, RZ, 0x3c, !PT ;  /* 0x0000001403031212 */ /* 0x004fc600078e3cff */
[----:B------:R-:W2:Y:S01]  /*0480*/  @P3 LDG.E R20, desc[UR6][R14.64+0x3c] ;  /* 0x00003c060e143981 */ /* 0x000ea2000c1e1900 */
[----:B----4-:R-:W-:-:S03]  /*0490*/  @P2 LOP3.LUT R3, R3, R24, RZ, 0x3c, !PT ;  /* 0x0000001803032212 */ /* 0x010fc600078e3cff */
[----:B------:R-:W4:Y:S01]  /*04a0*/  @P4 LDG.E R24, desc[UR6][R14.64+0x50] ;  /* 0x000050060e184981 */ /* 0x000f22000c1e1900 */
[----:B---3--:R-:W-:-:S03]  /*04b0*/  @!P0 LOP3.LUT R7, R7, R18, RZ, 0x3c, !PT ;  /* 0x0000001207078212 */ /* 0x008fc600078e3cff */
[----:B------:R-:W3:Y:S01]  /*04c0*/  @P2 LDG.E R18, desc[UR6][R14.64+0x30] ;  /* 0x000030060e122981 */ /* 0x000ee2000c1e1900 */
[----:B------:R-:W-:-:S03]  /*04d0*/  @!P0 LOP3.LUT R4, R4, R17, RZ, 0x3c, !PT ;  /* 0x0000001104048212 */ /* 0x000fc600078e3cff */
[----:B------:R-:W3:Y:S01]  /*04e0*/  @P2 LDG.E R17, desc[UR6][R14.64+0x2c] ;  /* 0x00002c060e112981 */ /* 0x000ee2000c1e1900 */
[----:B------:R-:W-:-:S03]  /*04f0*/  @P1 LOP3.LUT R6, R6, R19, RZ, 0x3c, !PT ;  /* 0x0000001306061212 */ /* 0x000fc600078e3cff */
[----:B------:R-:W3:Y:S01]  /*0500*/  @P2 LDG.E R19, desc[UR6][R14.64+0x34] ;  /* 0x000034060e132981 */ /* 0x000ee2000c1e1900 */
[----:B------:R-:W-:Y:S02]  /*0510*/  @P1 LOP3.LUT R7, R7, R22, RZ, 0x3c, !PT ;  /* 0x0000001607071212 */ /* 0x000fe400078e3cff */
[----:B------:R-:W-:Y:S01]  /*0520*/  @P1 LOP3.LUT R4, R4, R23, RZ, 0x3c, !PT ;  /* 0x0000001704041212 */ /* 0x000fe200078e3cff */
[----:B------:R-:W3:Y:S04]  /*0530*/  @P3 LDG.E R22, desc[UR6][R14.64+0x44] ;  /* 0x000044060e163981 */ /* 0x000ee8000c1e1900 */
[----:B------:R-:W3:Y:S01]  /*0540*/  @P3 LDG.E R23, desc[UR6][R14.64+0x40] ;  /* 0x000040060e173981 */ /* 0x000ee2000c1e1900 */
[----:B--2---:R-:W-:-:S03]  /*0550*/  @P3 LOP3.LUT R3, R3, R20, RZ, 0x3c, !PT ;  /* 0x0000001403033212 */ /* 0x004fc600078e3cff */
[----:B------:R-:W2:Y:S01]  /*0560*/  @P5 LDG.E R20, desc[UR6][R14.64+0x64] ;  /* 0x000064060e145981 */ /* 0x000ea2000c1e1900 */
[----:B----4-:R-:W-:-:S03]  /*0570*/  @P4 LOP3.LUT R3, R3, R24, RZ, 0x3c, !PT ;  /* 0x0000001803034212 */ /* 0x010fc600078e3cff */
[----:B------:R-:W4:Y:S01]  /*0580*/  @P6 LDG.E R24, desc[UR6][R14.64+0x78] ;  /* 0x000078060e186981 */ /* 0x000f22000c1e1900 */
[----:B---3--:R-:W-:-:S03]  /*0590*/  @P2 LOP3.LUT R7, R7, R18, RZ, 0x3c, !PT ;  /* 0x0000001207072212 */ /* 0x008fc600078e3cff */
[----:B------:R-:W3:Y:S01]  /*05a0*/  @P4 LDG.E R18, desc[UR6][R14.64+0x58] ;  /* 0x000058060e124981 */ /* 0x000ee2000c1e1900 */
[----:B------:R-:W-:-:S03]  /*05b0*/  @P2 LOP3.LUT R6, R6, R17, RZ, 0x3c, !PT ;  /* 0x0000001106062212 */ /* 0x000fc600078e3cff */
[----:B------:R-:W3:Y:S01]  /*05c0*/  @P4 LDG.E R17, desc[UR6][R14.64+0x54] ;  /* 0x000054060e114981 */ /* 0x000ee2000c1e1900 */
[----:B------:R-:W-:-:S03]  /*05d0*/  @P2 LOP3.LUT R4, R4, R19, RZ, 0x3c, !PT ;  /* 0x0000001304042212 */ /* 0x000fc600078e3cff */
[----:B------:R-:W3:Y:S01]  /*05e0*/  @P4 LDG.E R19, desc[UR6][R14.64+0x5c] ;  /* 0x00005c060e134981 */ /* 0x000ee2000c1e1900 */
[----:B------:R-:W-:Y:S02]  /*05f0*/  @P3 LOP3.LUT R7, R7, R22, RZ, 0x3c, !PT ;  /* 0x0000001607073212 */ /* 0x000fe400078e3cff */
[----:B------:R-:W-:Y:S01]  /*0600*/  @P3 LOP3.LUT R4, R4, R25, RZ, 0x3c, !PT ;  /* 0x0000001904043212 */ /* 0x000fe200078e3cff */
[----:B------:R-:W3:Y:S01]  /*0610*/  @P5 LDG.E R22, desc[UR6][R14.64+0x6c] ;  /* 0x00006c060e165981 */ /* 0x000ee2000c1e1900 */
[----:B------:R-:W-:-:S03]  /*0620*/  @P3 LOP3.LUT R6, R6, R23, RZ, 0x3c, !PT ;  /* 0x0000001706063212 */ /* 0x000fc600078e3cff */
[----:B------:R-:W3:Y:S04]  /*0630*/  @P5 LDG.E R23, desc[UR6][R14.64+0x68] ;  /* 0x000068060e175981 */ /* 0x000ee8000c1e1900 */
[----:B------:R-:W3:Y:S01]  /*0640*/  @P5 LDG.E R25, desc[UR6][R14.64+0x70] ;  /* 0x000070060e195981 */ /* 0x000ee2000c1e1900 */
[----:B------:R-:W-:Y:S02]  /*0650*/  LOP3.LUT P0, RZ, R21, 0x80, RZ, 0xc0, !PT ;  /* 0x0000008015ff7812 */ /* 0x000fe4000780c0ff */
[----:B--2---:R-:W-:-:S11]  /*0660*/  @P5 LOP3.LUT R3, R3, R20, RZ, 0x3c, !PT ;  /* 0x0000001403035212 */ /* 0x004fd600078e3cff */
        /* <DEDUP_REMOVED lines=15> */
[----:B------:R-:W-:Y:S02]  /*0760*/  @P6 LOP3.LUT R5, R5, R26, RZ, 0x3c, !PT ;  /* 0x0000001a05056212 */ /* 0x000fe400078e3cff */
[----:B--2---:R-:W-:Y:S02]  /*0770*/  @P0 LOP3.LUT R3, R3, R20, RZ, 0x3c, !PT ;  /* 0x0000001403030212 */ /* 0x004fe400078e3cff */
[----:B----4-:R-:W-:Y:S02]  /*0780*/  @P0 LOP3.LUT R5, R5, R24, RZ, 0x3c, !PT ;  /* 0x0000001805050212 */ /* 0x010fe400078e3cff */
[----:B---3--:R-:W-:Y:S02]  /*0790*/  @P6 LOP3.LUT R7, R7, R18, RZ, 0x3c, !PT ;  /* 0x0000001207076212 */ /* 0x008fe400078e3cff */
[----:B------:R-:W-:Y:S02]  /*07a0*/  @P6 LOP3.LUT R6, R6, R17, RZ, 0x3c, !PT ;  /* 0x0000001106066212 */ /* 0x000fe400078e3cff */
[----:B------:R-:W-:-:S02]  /*07b0*/  @P6 LOP3.LUT R4, R4, R19, RZ, 0x3c, !PT ;  /* 0x0000001304046212 */ /* 0x000fc400078e3cff */
[----:B------:R-:W-:Y:S02]  /*07c0*/  @P0 LOP3.LUT R7, R7, R22, RZ, 0x3c, !PT ;  /* 0x0000001607070212 */ /* 0x000fe400078e3cff */
[----:B------:R-:W-:Y:S02]  /*07d0*/  @P0 LOP3.LUT R6, R6, R23, RZ, 0x3c, !PT ;  /* 0x0000001706060212 */ /* 0x000fe400078e3cff */
[----:B------:R-:W-:Y:S02]  /*07e0*/  @P0 LOP3.LUT R4, R4, R25, RZ, 0x3c, !PT ;  /* 0x0000001904040212 */ /* 0x000fe400078e3cff */
[----:B------:R-:W-:-:S13]  /*07f0*/  R2P PR, R21.B1, 0x7f ;  /* 0x0000007f15007804 */ /* 0x000fda0000001000 */
[----:B------:R-:W2:Y:S04]  /*0800*/  @P0 LDG.E R18, desc[UR6][R14.64+0xb0] ;  /* 0x0000b0060e120981 */ /* 0x000ea8000c1e1900 */
[----:B------:R-:W3:Y:S04]  /*0810*/  @P1 LDG.E R20, desc[UR6][R14.64+0xc4] ;  /* 0x0000c4060e141981 */ /* 0x000ee8000c1e1900 */
[----:B------:R-:W4:Y:S04]  /*0820*/  @P2 LDG.E R26, desc[UR6][R14.64+0xd8] ;  /* 0x0000d8060e1a2981 */ /* 0x000f28000c1e1900 */
[----:B------:R-:W4:Y:S04]  /*0830*/  @P3 LDG.E R28, desc[UR6][R14.64+0xec] ;  /* 0x0000ec060e1c3981 */ /* 0x000f28000c1e1900 */
[----:B------:R-:W4:Y:S04]  /*0840*/  @P0 LDG.E R19, desc[UR6][R14.64+0xac] ;  /* 0x0000ac060e130981 */ /* 0x000f28000c1e1900 */
[----:B------:R-:W4:Y:S04]  /*0850*/  @P0 LDG.E R22, desc[UR6][R14.64+0xa0] ;  /* 0x0000a0060e160981 */ /* 0x000f28000c1e1900 */
[----:B------:R-:W4:Y:S04]  /*0860*/  @P4 LDG.E R23, desc[UR6][R14.64+0x100] ;  /* 0x000100060e174981 */ /* 0x000f28000c1e1900 */
[----:B------:R-:W4:Y:S04]  /*0870*/  @P0 LDG.E R17, desc[UR6][R14.64+0xa4] ;  /* 0x0000a4060e110981 */ /* 0x000f28000c1e1900 */
[----:B------:R-:W4:Y:S04]  /*0880*/  @P0 LDG.E R24, desc[UR6][R14.64+0xa8] ;  /* 0x0000a8060e180981 */ /* 0x000f28000c1e1900 */
[----:B------:R-:W4:Y:S01]  /*0890*/  @P5 LDG.E R25, desc[UR6][R14.64+0x114] ;  /* 0x000114060e195981 */ /* 0x000f22000c1e1900 */
[----:B--2---:R-:W-:-:S03]  /*08a0*/  @P0 LOP3.LUT R5, R5, R18, RZ, 0x3c, !PT ;  /* 0x0000001205050212 */ /* 0x004fc600078e3cff */
[----:B------:R-:W2:Y:S01]  /*08b0*/  @P1 LDG.E R18, desc[UR6][R14.64+0xb4] ;  /* 0x0000b4060e121981 */ /* 0x000ea2000c1e1900 */
[----:B---3--:R-:W-:-:S03]  /*08c0*/  @P1 LOP3.LUT R5, R5, R20, RZ, 0x3c, !PT ;  /* 0x0000001405051212 */ /* 0x008fc600078e3cff */
[----:B------:R-:W3:Y:S01]  /*08d0*/  @P6 LDG.E R20, desc[UR6][R14.64+0x128] ;  /* 0x000128060e146981 */ /* 0x000ee2000c1e1900 */
[----:B----4-:R-:W-:-:S03]  /*08e0*/  @P2 LOP3.LUT R5, R5, R26, RZ, 0x3c, !PT ;  /* 0x0000001a05052212 */ /* 0x010fc600078e3cff */
[----:B------:R-:W4:Y:S01]  /*08f0*/  @P2 LDG.E R26, desc[UR6][R14.64+0xd0] ;  /* 0x0000d0060e1a2981 */ /* 0x000f22000c1e1900 */
[----:B------:R-:W-:-:S03]  /*0900*/  @P3 LOP3.LUT R5, R5, R28, RZ, 0x3c, !PT ;  /* 0x0000001c05053212 */ /* 0x000fc600078e3cff */
        /* <DEDUP_REMOVED lines=9> */
[----:B------:R-:W-:Y:S02]  /*09a0*/  @P0 LOP3.LUT R7, R7, R24, RZ, 0x3c, !PT ;  /* 0x0000001807070212 */ /* 0x000fe400078e3cff */
[----:B------:R-:W-:Y:S01]  /*09b0*/  LOP3.LUT P0, RZ, R21, 0x8000, RZ, 0xc0, !PT ;  /* 0x0000800015ff7812 */ /* 0x000fe2000780c0ff */
[----:B------:R-:W4:Y:S01]  /*09c0*/  @P2 LDG.E R24, desc[UR6][R14.64+0xc8] ;  /* 0x0000c8060e182981 */ /* 0x000f22000c1e1900 */
[----:B------:R-:W-:-:S03]  /*09d0*/  @P5 LOP3.LUT R5, R5, R25, RZ, 0x3c, !PT ;  /* 0x0000001905055212 */ /* 0x000fc600078e3cff */
        /* <DEDUP_REMOVED lines=9> */
[----:B------:R-:W2:Y:S01]  /*0a70*/  @P3 LDG.E R22, desc[UR6][R14.64+0xe4] ;  /* 0x0000e4060e163981 */ /* 0x000ea2000c1e1900 */
        /* <DEDUP_REMOVED lines=12> */
[----:B---3--:R-:W-:-:S03]  /*0b40*/  @P3 LOP3.LUT R3, R3, R20, RZ, 0x3c, !PT ;  /* 0x0000001403033212 */ /* 0x008fc600078e3cff */
[----:B------:R-:W3:Y:S01]  /*0b50*/  @P6 LDG.E R20, desc[UR6][R14.64+0x118] ;  /* 0x000118060e146981 */ /* 0x000ee2000c1e1900 */
[----:B--2---:R-:W-:-:S03]  /*0b60*/  @P3 LOP3.LUT R7, R7, R22, RZ, 0x3c, !PT ;  /* 0x0000001607073212 */ /* 0x004fc600078e3cff */
[----:B------:R-:W2:Y:S01]  /*0b70*/  @P6 LDG.E R22, desc[UR6][R14.64+0x120] ;  /* 0x000120060e166981 */ /* 0x000ea2000c1e1900 */
[----:B----4-:R-:W-:-:S03]  /*0b80*/  @P4 LOP3.LUT R6, R6, R23, RZ, 0x3c, !PT ;  /* 0x0000001706064212 */ /* 0x010fc600078e3cff */
[----:B------:R-:W4:Y:S01]  /*0b90*/  @P0 LDG.E R23, desc[UR6][R14.64+0x130] ;  /* 0x000130060e170981 */ /* 0x000f22000c1e1900 */
[----:B------:R-:W-:Y:S02]  /*0ba0*/  @P4 LOP3.LUT R7, R7, R26, RZ, 0x3c, !PT ;  /* 0x0000001a07074212 */ /* 0x000fe400078e3cff */
[----:B------:R-:W-:Y:S01]  /*0bb0*/  @P5 LOP3.LUT R6, R6, R19, RZ, 0x3c, !PT ;  /* 0x0000001306065212 */ /* 0x000fe200078e3cff */
[----:B------:R-:W4:Y:S01]  /*0bc0*/  @P0 LDG.E R26, desc[UR6][R14.64+0x13c] ;  /* 0x00013c060e1a0981 */ /* 0x000f22000c1e1900 */
[----:B------:R-:W-:-:S03]  /*0bd0*/  @P5 LOP3.LUT R7, R7, R18, RZ, 0x3c, !PT ;  /* 0x0000001207075212 */ /* 0x000fc600078e3cff */
[----:B------:R-:W4:Y:S01]  /*0be0*/  @P6 LDG.E R19, desc[UR6][R14.64+0x124] ;  /* 0x000124060e136981 */ /* 0x000f22000c1e1900 */
[----:B------:R-:W-:-:S03]  /*0bf0*/  @P3 LOP3.LUT R4, R4, R21, RZ, 0x3c, !PT ;  /* 0x0000001504043212 */ /* 0x000fc600078e3cff */
[----:B------:R-:W4:Y:S01]  /*0c00*/  @P6 LDG.E R21, desc[UR6][R14.64+0x11c] ;  /* 0x00011c060e156981 */ /* 0x000f22000c1e1900 */
[----:B------:R-:W-:Y:S02]  /*0c10*/  @P4 LOP3.LUT R3, R3, R24, RZ, 0x3c, !PT ;  /* 0x0000001803034212 */ /* 0x000fe400078e3cff */
[----:B------:R-:W-:Y:S01]  /*0c20*/  @P4 LOP3.LUT R4, R4, R25, RZ, 0x3c, !PT ;  /* 0x0000001904044212 */ /* 0x000fe200078e3cff */
[----:B------:R-:W4:Y:S04]  /*0c30*/  @P0 LDG.E R24, desc[UR6][R14.64+0x12c] ;  /* 0x00012c060e180981 */ /* 0x000f28000c1e1900 */
[----:B------:R-:W4:Y:S04]  /*0c40*/  @P0 LDG.E R18, desc[UR6][R14.64+0x134] ;  /* 0x000134060e120981 */ /* 0x000f28000c1e1900 */
[----:B------:R-:W4:Y:S01]  /*0c50*/  @P0 LDG.E R25, desc[UR6][R14.64+0x138] ;  /* 0x000138060e190981 */ /* 0x000f22000c1e1900 */
[----:B------:R-:W-:Y:S01]  /*0c60*/  UIADD3 UR4, UPT, UPT, UR4, 0x10, URZ ;  /* 0x0000001004047890 */ /* 0x000fe2000fffe0ff */
[----:B------:R-:W-:-:S03]  /*0c70*/  @P5 LOP3.LUT R3, R3, R28, RZ, 0x3c, !PT ;  /* 0x0000001c03035212 */ /* 0x000fc600078e3cff */
[----:B------:R-:W-:Y:S01]  /*0c80*/  UISETP.NE.AND UP0, UPT, UR4, 0x20, UPT ;  /* 0x000000200400788c */ /* 0x000fe2000bf05270 */
[----:B------:R-:W-:Y:S02]  /*0c90*/  @P5 LOP3.LUT R4, R4, R17, RZ, 0x3c, !PT ;  /* 0x0000001104045212 */ /* 0x000fe400078e3cff */
[----:B---3--:R-:W-:Y:S02]  /*0ca0*/  @P6 LOP3.LUT R3, R3, R20, RZ, 0x3c, !PT ;  /* 0x0000001403036212 */ /* 0x008fe400078e3cff */
[----:B--2---:R-:W-:Y:S02]  /*0cb0*/  @P6 LOP3.LUT R7, R7, R22, RZ, 0x3c, !PT ;  /* 0x0000001607076212 */ /* 0x004fe400078e3cff */
[----:B----4-:R-:W-:Y:S02]  /*0cc0*/  @P0 LOP3.LUT R5, R5, R26, RZ, 0x3c, !PT ;  /* 0x0000001a05050212 */ /* 0x010fe400078e3cff */
[----:B------:R-:W-:Y:S02]  /*0cd0*/  @P6 LOP3.LUT R4, R4, R19, RZ, 0x3c, !PT ;  /* 0x0000001304046212 */ /* 0x000fe400078e3cff */
[----:B------:R-:W-:-:S02]  /*0ce0*/  @P6 LOP3.LUT R6, R6, R21, RZ, 0x3c, !PT ;  /* 0x0000001506066212 */ /* 0x000fc400078e3cff */
[----:B------:R-:W-:Y:S02]  /*0cf0*/  @P0 LOP3.LUT R3, R3, R24, RZ, 0x3c, !PT ;  /* 0x0000001803030212 */ /* 0x000fe400078e3cff */
[----:B------:R-:W-:Y:S02]  /*0d00*/  @P0 LOP3.LUT R6, R6, R23, RZ, 0x3c, !PT ;  /* 0x0000001706060212 */ /* 0x000fe400078e3cff */
[----:B------:R-:W-:Y:S02]  /*0d10*/  @P0 LOP3.LUT R7, R7, R18, RZ, 0x3c, !PT ;  /* 0x0000001207070212 */ /* 0x000fe400078e3cff */
[----:B------:R-:W-:Y:S01]  /*0d20*/  @P0 LOP3.LUT R4, R4, R25, RZ, 0x3c, !PT ;  /* 0x0000001904040212 */ /* 0x000fe200078e3cff */
[----:B------:R-:W-:Y:S06]  /*0d30*/  BRA.U UP0, `(.L_x_7) ;  /* 0xfffffff500487547 */ /* 0x000fec000b83ffff */
[----:B------:R-:W-:-:S05]  /*0d40*/  VIADD R0, R0, 0x1 ;  /* 0x0000000100007836 */ /* 0x000fca0000000000 */
[----:B------:R-:W-:-:S13]  /*0d50*/  ISETP.NE.AND P0, PT, R0, 0x5, PT ;  /* 0x000000050000780c */ /* 0x000fda0003f05270 */
[----:B------:R-:W-:Y:S05]  /*0d60*/  @P0 BRA `(.L_x_8) ;  /* 0xfffffff400300947 */ /* 0x000fea000383ffff */
[----:B------:R-:W-:Y:S01]  /*0d70*/  LOP3.LUT R0, R13, 0x3, RZ, 0xc0, !PT ;  /* 0x000000030d007812 */ /* 0x000fe200078ec0ff */
[----:B------:R0:W-:Y:S03]  /*0d80*/  STL.64 [R1+0x8], R6 ;  /* 0x0000080601007387 */ /* 0x0001e60000100a00 */
[----:B------:R-:W-:Y:S01]  /*0d90*/  ISETP.NE.U32.AND P0, PT, R0, 0x1, PT ;  /* 0x000000010000780c */ /* 0x000fe20003f05070 */
[----:B------:R0:W-:Y:S03]  /*0da0*/  STL.64 [R1+0x10], R4 ;  /* 0x0000100401007387 */ /* 0x0001e60000100a00 */
[----:B------:R-:W-:Y:S01]  /*0db0*/  ISETP.NE.AND.EX P0, PT, RZ, RZ, PT, P0 ;  /* 0x000000ffff00720c */ /* 0x000fe20003f05300 */
[----:B------:R0:W-:-:S12]  /*0dc0*/  STL [R1+0x4], R3 ;  /* 0x0000040301007387 */ /* 0x0001d80000100800 */
[----:B0-----:R-:W-:Y:S05]  /*0dd0*/  @!P0 BRA `(.L_x_6) ;  /* 0x0000001400f88947 */ /* 0x001fea0003800000 */
[----:B------:R-:W-:Y:S01]  /*0de0*/  UMOV UR4, URZ ;  /* 0x000000ff00047c82 */ /* 0x000fe20008000000 */
[----:B------:R-:W-:Y:S01]  /*0df0*/  IMAD.MOV.U32 R0, RZ, RZ, RZ ;  /* 0x000000ffff007224 */ /* 0x000fe200078e00ff */
[----:B------:R-:W-:Y:S01]  /*0e00*/  CS2R R6, SRZ ;  /* 0x0000000000067805 */ /* 0x000fe2000001ff00 */
[----:B------:R-:W-:Y:S02]  /*0e10*/  IMAD.MOV.U32 R4, RZ, RZ, RZ ;  /* 0x000000ffff047224 */ /* 0x000fe400078e00ff */
[----:B------:R-:W-:Y:S02]  /*0e20*/  IMAD.MOV.U32 R3, RZ, RZ, RZ ;  /* 0x000000ffff037224 */ /* 0x000fe400078e00ff */
[----:B------:R-:W-:-:S07]  /*0e30*/  IMAD.U32 R5, RZ, RZ, UR4 ;  /* 0x00000004ff057e24 */ /* 0x000fce000f8e00ff */
.L_x_10:
[----:B------:R-:W-:-:S06]  /*0e40*/  IMAD R16, R0, 0x4, R1 ;  /* 0x0000000400107824 */ /* 0x000fcc00078e0201 */
[----:B------:R-:W5:Y:S01]  /*0e50*/  LDL R16, [R16+0x4] ;  /* 0x0000040010107983 */ /* 0x000f620000100800 */
[----:B------:R-:W-:-:S05]  /*0e60*/  UMOV UR4, URZ ;  /* 0x000000ff00047c82 */ /* 0x000fca0008000000 */
.L_x_9:
        /* <DEDUP_REMOVED lines=180> */
[----:B------:R0:W-:Y:S03]  /*19b0*/  STL [R1+0x4], R3 ;  /* 0x0000040301007387 */ /* 0x0001e60000100800 */
[----:B------:R-:W-:Y:S01]  /*19c0*/  ISETP.NE.AND.EX P0, PT, RZ, RZ, PT, P0 ;  /* 0x000000ffff00720c */ /* 0x000fe20003f05300 */
[----:B------:R0:W-:-:S12]  /*19d0*/  STL.64 [R1+0x10], R4 ;  /* 0x0000100401007387 */ /* 0x0001d80000100a00 */
[----:B0-----:R-:W-:Y:S05]  /*19e0*/  @P0 BRA `(.L_x_6) ;  /* 0x0000000800f40947 */ /* 0x001fea0003800000 */
[----:B------:R-:W-:Y:S01]  /*19f0*/  UMOV UR4, URZ ;  /* 0x000000ff00047c82 */ /* 0x000fe20008000000 */
[----:B------:R-:W-:Y:S01]  /*1a00*/  IMAD.MOV.U32 R0, RZ, RZ, RZ ;  /* 0x000000ffff007224 */ /* 0x000fe200078e00ff */
[----:B------:R-:W-:Y:S01]  /*1a10*/  CS2R R6, SRZ ;  /* 0x0000000000067805 */ /* 0x000fe2000001ff00 */
[----:B------:R-:W-:Y:S02]  /*1a20*/  IMAD.MOV.U32 R4, RZ, RZ, RZ ;  /* 0x000000ffff047224 */ /* 0x000fe400078e00ff */
[----:B------:R-:W-:Y:S02]  /*1a30*/  IMAD.MOV.U32 R3, RZ, RZ, RZ ;  /* 0x000000ffff037224 */ /* 0x000fe400078e00ff */
[----:B------:R-:W-:-:S07]  /*1a40*/  IMAD.U32 R5, RZ, RZ, UR4 ;  /* 0x00000004ff057e24 */ /* 0x000fce000f8e00ff */
.L_x_12:
[----:B------:R-:W-:-:S06]  /*1a50*/  IMAD R16, R0, 0x4, R1 ;  /* 0x0000000400107824 */ /* 0x000fcc00078e0201 */
[----:B------:R-:W5:Y:S01]  /*1a60*/  LDL R16, [R16+0x4] ;  /* 0x0000040010107983 */ /* 0x000f620000100800 */
[----:B------:R-:W-:-:S05]  /*1a70*/  UMOV UR4, URZ ;  /* 0x000000ff00047c82 */ /* 0x000fca0008000000 */
.L_x_11:
        /* <DEDUP_REMOVED lines=177> */
[----:B------:R0:W-:Y:S04]  /*2590*/  STL.64 [R1+0x8], R6 ;  /* 0x0000080601007387 */ /* 0x0001e80000100a00 */
[----:B------:R0:W-:Y:S04]  /*25a0*/  STL [R1+0x4], R3 ;  /* 0x0000040301007387 */ /* 0x0001e80000100800 */
[----:B------:R0:W-:Y:S02]  /*25b0*/  STL.64 [R1+0x10], R4 ;  /* 0x0000100401007387 */ /* 0x0001e40000100a00 */
.L_x_6:
[----:B------:R-:W-:Y:S05]  /*25c0*/  BSYNC.RECONVERGENT B1 ;  /* 0x0000000000017941 */ /* 0x000fea0003800200 */
.L_x_5:
[C---:B------:R-:W-:Y:S01]  /*25d0*/  ISETP.GE.U32.AND P0, PT, R13.reuse, 0x4, PT ;  /* 0x000000040d00780c */ /* 0x040fe20003f06070 */
[----:B------:R-:W-:Y:S01]  /*25e0*/  VIADD R8, R8, 0x1 ;  /* 0x0000000108087836 */ /* 0x000fe20000000000 */
[--C-:B------:R-:W-:Y:S02]  /*25f0*/  SHF.R.U64 R13, R13, 0x2, R12.reuse ;  /* 0x000000020d0d7819 */ /* 0x100fe4000000120c */
[----:B------:R-:W-:Y:S02]  /*2600*/  ISETP.GE.U32.AND.EX P0, PT, R12, RZ, PT, P0 ;  /* 0x000000ff0c00720c */ /* 0x000fe40003f06100 */
[----:B------:R-:W-:-:S11]  /*2610*/  SHF.R.U32.HI R12, RZ, 0x2, R12 ;  /* 0x00000002ff0c7819 */ /* 0x000fd6000001160c */
[----:B------:R-:W-:Y:S05]  /*2620*/  @P0 BRA `(.L_x_13) ;  /* 0xffffffd800d40947 */ /* 0x000fea000383ffff */
.L_x_4:
[----:B------:R-:W-:Y:S05]  /*2630*/  BSYNC.RECONVERGENT B0 ;  /* 0x0000000000007941 */ /* 0x000fea0003800200 */
.L_x_3:
[----:B------:R-:W-:-:S13]  /*2640*/  ISETP.NE.AND P0, PT, R9, RZ, PT ;  /* 0x000000ff0900720c */ /* 0x000fda0003f05270 */
[----:B------:R-:W-:Y:S05]  /*2650*/  @!P0 BRA `(.L_x_14) ;  /* 0x0000002400388947 */ /* 0x000fea0003800000 */
[----:B------:R-:W-:Y:S02]  /*2660*/  IMAD.MOV.U32 R8, RZ, RZ, RZ ;  /* 0x000000ffff087224 */ /* 0x000fe400078e00ff */
[----:B------:R-:W-:Y:S02]  /*2670*/  IMAD.MOV.U32 R12, RZ, RZ, R9 ;  /* 0x000000ffff0c7224 */ /* 0x000fe400078e0009 */
[----:B------:R-:W-:-:S07]  /*2680*/  IMAD.MOV.U32 R13, RZ, RZ, RZ ;  /* 0x000000ffff0d7224 */ /* 0x000fce00078e00ff */
.L_x_22:
[----:B------:R-:W-:-:S04]  /*2690*/  LOP3.LUT R0, R12, 0x3, RZ, 0xc0, !PT ;  /* 0x000000030c007812 */ /* 0x000fc800078ec0ff */
[----:B------:R-:W-:-:S04]  /*26a0*/  ISETP.NE.U32.AND P0, PT, R0, RZ, PT ;  /* 0x000000ff0000720c */ /* 0x000fc80003f05070 */
[----:B------:R-:W-:-:S13]  /*26b0*/  ISETP.NE.AND.EX P0, PT, RZ, RZ, PT, P0 ;  /* 0x000000ffff00720c */ /* 0x000fda0003f05300 */
[----:B-1----:R-:W-:Y:S05]  /*26c0*/  @!P0 BRA `(.L_x_15) ;  /* 0x0000002400048947 */ /* 0x002fea0003800000 */
[----:B------:R-:W1:Y:S01]  /*26d0*/  LDC.64 R10, c[0x4][0x8] ;  /* 0x01000200ff0a7b82 */ /* 0x000e620000000a00 */
[----:B------:R-:W-:Y:S01]  /*26e0*/  UMOV UR4, URZ ;  /* 0x000000ff00047c82 */ /* 0x000fe20008000000 */
[----:B------:R-:W-:Y:S01]  /*26f0*/  IMAD.MOV.U32 R0, RZ, RZ, RZ ;  /* 0x000000ffff007224 */ /* 0x000fe200078e00ff */
[----:B0-----:R-:W-:Y:S01]  /*2700*/  CS2R R6, SRZ ;  /* 0x0000000000067805 */ /* 0x001fe2000001ff00 */
[----:B------:R-:W-:Y:S02]  /*2710*/  IMAD.MOV.U32 R4, RZ, RZ, RZ ;  /* 0x000000ffff047224 */ /* 0x000fe400078e00ff */
[----:B------:R-:W-:Y:S02]  /*2720*/  IMAD.MOV.U32 R3, RZ, RZ, RZ ;  /* 0x000000ffff037224 */ /* 0x000fe400078e00ff */
[----:B------:R-:W-:Y:S02]  /*2730*/  IMAD.U32 R5, RZ, RZ, UR4 ;  /* 0x00000004ff057e24 */ /* 0x000fe4000f8e00ff */
[----:B-1----:R-:W-:-:S07]  /*2740*/  IMAD.WIDE.U32 R10, R8, 0xc80, R10 ;  /* 0x00000c80080a7825 */ /* 0x002fce00078e000a */
.L_x_17:
[----:B------:R-:W-:-:S06]  /*2750*/  IMAD R16, R0, 0x4, R1 ;  /* 0x0000000400107824 */ /* 0x000fcc00078e0201 */
[----:B------:R-:W5:Y:S01]  /*2760*/  LDL R16, [R16+0x4] ;  /* 0x0000040010107983 */ /* 0x000f620000100800 */
[----:B------:R-:W-:-:S07]  /*2770*/  IMAD.MOV.U32 R17, RZ, RZ, RZ ;  /* 0x000000ffff117224 */ /* 0x000fce00078e00ff */
.L_x_16:
[----:B-----5:R-:W-:Y:S01]  /*2780*/  SHF.R.U32.HI R23, RZ, R17, R16 ;  /* 0x00000011ff177219 */ /* 0x020fe20000011610 */
[----:B------:R-:W-:-:S03]  /*2790*/  IMAD.SHL.U32 R14, R0, 0x20, RZ ;  /* 0x00000020000e7824 */ /* 0x000fc600078e00ff */
[----:B------:R-:W-:Y:S01]  /*27a0*/  LOP3.LUT R15, R23, 0x1, RZ, 0xc0, !PT ;  /* 0x00000001170f7812 */ /* 0x000fe200078ec0ff */
[----:B------:R-:W-:-:S03]  /*27b0*/  IMAD.IADD R14, R14, 0x1, R17 ;  /* 0x000000010e0e7824 */ /* 0x000fc600078e0211 */
[----:B------:R-:W-:Y:S01]  /*27c0*/  ISETP.NE.U32.AND P0, PT, R15, 0x1, PT ;  /* 0x000000010f00780c */ /* 0x000fe20003f05070 */
[----:B------:R-:W-:-:S03]  /*27d0*/  IMAD R15, R14, 0x5, RZ ;  /* 0x000000050e0f7824 */ /* 0x000fc600078e02ff */
[----:B------:R-:W-:Y:S01]  /*27e0*/  R2P PR, R23, 0x7e ;  /* 0x0000007e17007804 */ /* 0x000fe20000000000 */
[----:B------:R-:W-:-:S08]  /*27f0*/  IMAD.WIDE.U32 R14, R15, 0x4, R10 ;  /* 0x000000040f0e7825 */ /* 0x000fd000078e000a */
[----:B------:R-:W2:Y:S04]  /*2800*/  @!P0 LDG.E R18, desc[UR6][R14.64+0x10] ;  /* 0x000010060e128981 */ /* 0x000ea8000c1e1900 */
[----:B------:R-:W3:Y:S04]  /*2810*/  @P1 LDG.E R20, desc[UR6][R14.64+0x24] ;  /* 0x000024060e141981 */ /* 0x000ee8000c1e1900 */
[----:B------:R-:W4:Y:S04]  /*2820*/  @P2 LDG.E R22, desc[UR6][R14.64+0x38] ;  /* 0x000038060e162981 */ /* 0x000f28000c1e1900 */
[----:B------:R-:W4:Y:S04]  /*2830*/  @!P0 LDG.E R19, desc[UR6][R14.64+0x4] ;  /* 0x000004060e138981 */ /* 0x000f28000c1e1900 */
[----:B------:R-:W4:Y:S04]  /*2840*/  @!P0 LDG.E R21, desc[UR6][R14.64+0xc] ;  /* 0x00000c060e158981 */ /* 0x000f28000c1e1900 */
[----:B------:R-:W4:Y:S04]  /*2850*/  @P3 LDG.E R24, desc[UR6][R14.64+0x4c] ;  /* 0x00004c060e183981 */ /* 0x000f28000c1e1900 */
[----:B------:R-:W4:Y:S04]  /*2860*/  @P2 LDG.E R25, desc[UR6][R14.64+0x2c] ;  /* 0x00002c060e192981 */ /* 0x000f28000c1e1900 */
[----:B------:R-:W4:Y:S04]  /*2870*/  @P4 LDG.E R26, desc[UR6][R14.64+0x60] ;  /* 0x000060060e1a4981 */ /* 0x000f28000c1e1900 */
[----:B------:R-:W4:Y:S01]  /*2880*/  @P2 LDG.E R27, desc[UR6][R14.64+0x34] ;  /* 0x000034060e1b2981 */ /* 0x000f22000c1e1900 */
[----:B--2---:R-:W-:-:S03]  /*2890*/  @!P0 LOP3.LUT R5, R5, R18, RZ, 0x3c, !PT ;  /* 0x0000001205058212 */ /* 0x004fc600078e3cff */
[----:B------:R-:W2:Y:S01]  /*28a0*/  @!P0 LDG.E R18, desc[UR6][R14.64] ;  /* 0x000000060e128981 */ /* 0x000ea2000c1e1900 */
[----:B---3--:R-:W-:-:S03]  /*28b0*/  @P1 LOP3.LUT R5, R5, R20, RZ, 0x3c, !PT ;  /* 0x0000001405051212 */ /* 0x008fc600078e3cff */
[----:B------:R-:W3:Y:S01]  /*28c0*/  @!P0 LDG.E R20, desc[UR6][R14.64+0x8] ;  /* 0x000008060e148981 */ /* 0x000ee2000c1e1900 */
[----:B----4-:R-:W-:-:S03]  /*28d0*/  @P2 LOP3.LUT R5, R5, R22, RZ, 0x3c, !PT ;  /* 0x0000001605052212 */ /* 0x010fc600078e3cff */
[----:B------:R-:W4:Y:S01]  /*28e0*/  @P1 LDG.E R22, desc[UR6][R14.64+0x14] ;  /* 0x000014060e161981 */ /* 0x000f22000c1e1900 */
[----:B------:R-:W-:-:S03]  /*28f0*/  @!P0 LOP3.LUT R6, R6, R19, RZ, 0x3c, !PT ;  /* 0x0000001306068212 */ /* 0x000fc600078e3cff */
[----:B------:R-:W4:Y:S01]  /*2900*/  @P1 LDG.E R19, desc[UR6][R14.64+0x18] ;  /* 0x000018060e131981 */ /* 0x000f22000c1e1900 */
[----:B------:R-:W-:-:S03]  /*2910*/  @!P0 LOP3.LUT R4, R4, R21, RZ, 0x3c, !PT ;  /* 0x0000001504048212 */ /* 0x000fc600078e3cff */
[----:B------:R-:W4:Y:S01]  /*2920*/  @P1 LDG.E R21, desc[UR6][R14.64+0x20] ;  /* 0x000020060e151981 */ /* 0x000f22000c1e1900 */
[----:B------:R-:W-:-:S03]  /*2930*/  @P3 LOP3.LUT R5, R5, R24, RZ, 0x3c, !PT ;  /* 0x0000001805053212 */ /* 0x000fc600078e3cff */
[----:B------:R-:W4:Y:S01]  /*2940*/  @P5 LDG.E R24, desc[UR6][R14.64+0x74] ;  /* 0x000074060e185981 */ /* 0x000f22000c1e1900 */
[----:B--2---:R-:W-:-:S03]  /*2950*/  @!P0 LOP3.LUT R3, R3, R18, RZ, 0x3c, !PT ;  /* 0x0000001203038212 */ /* 0x004fc600078e3cff */
[----:B------:R-:W2:Y:S01]  /*2960*/  @P1 LDG.E R18, desc[UR6][R14.64+0x1c] ;  /* 0x00001c060e121981 */ /* 0x000ea2000c1e1900 */
[----:B---3--:R-:W-:-:S03]  /*2970*/  @!P0 LOP3.LUT R7, R7, R20, RZ, 0x3c, !PT ;  /* 0x0000001407078212 */ /* 0x008fc600078e3cff */
[----:B------:R-:W3:Y:S01]  /*2980*/  @P2 LDG.E R20, desc[UR6][R14.64+0x28] ;  /* 0x000028060e142981 */ /* 0x000ee2000c1e1900 */
[----:B----4-:R-:W-:-:S03]  /*2990*/  @P1 LOP3.LUT R3, R3, R22, RZ, 0x3c, !PT ;  /* 0x0000001603031212 */ /* 0x010fc600078e3cff */
[----:B------:R-:W4:Y:S01]  /*29a0*/  @P2 LDG.E R22, desc[UR6][R14.64+0x30] ;  /* 0x000030060e162981 */ /* 0x000f22000c1e1900 */
[----:B------:R-:W-:-:S03]  /*29b0*/  @P1 LOP3.LUT R6, R6, R19, RZ, 0x3c, !PT ;  /* 0x0000001306061212 */ /* 0x000fc600078e3cff */
[----:B------:R-:W4:Y:S01]  /*29c0*/  @P3 LDG.E R19, desc[UR6][R14.64+0x40] ;  /* 0x000040060e133981 */ /* 0x000f22000c1e1900 */
[----:B------:R-:W-:Y:S02]  /*29d0*/  @P1 LOP3.LUT R4, R4, R21, RZ, 0x3c, !PT ;  /* 0x0000001504041212 */ /* 0x000fe400078e3cff */
[----:B------:R-:W-:Y:S01]  /*29e0*/  @P2 LOP3.LUT R6, R6, R25, RZ, 0x3c, !PT ;  /* 0x0000001906062212 */ /* 0x000fe200078e3cff */
        /* <DEDUP_REMOVED lines=8> */
[----:B------:R-:W-:Y:S02]  /*2a70*/  @P4 LOP3.LUT R5, R5, R26, RZ, 0x3c, !PT ;  /* 0x0000001a05054212 */ /* 0x000fe400078e3cff */
[----:B------:R-:W-:Y:S01]  /*2a80*/  @P2 LOP3.LUT R4, R4, R27, RZ, 0x3c, !PT ;  /* 0x0000001b04042212 */ /* 0x000fe200078e3cff */
[----:B------:R-:W4:Y:S01]  /*2a90*/  @P6 LDG.E R26, desc[UR6][R14.64+0x88] ;  /* 0x000088060e1a6981 */ /* 0x000f22000c1e1900 */
[----:B------:R-:W-:Y:S02]  /*2aa0*/  @P5 LOP3.LUT R5, R5, R24, RZ, 0x3c, !PT ;  /* 0x0000001805055212 */ /* 0x000fe400078e3cff */
[----:B------:R-:W-:Y:S01]  /*2ab0*/  @P3 LOP3.LUT R6, R6, R19, RZ, 0x3c, !PT ;  /* 0x0000001306063212 */ /* 0x000fe200078e3cff */
[----:B------:R-:W4:Y:S01]  /*2ac0*/  @P4 LDG.E R24, desc[UR6][R14.64+0x58] ;  /* 0x000058060e184981 */ /* 0x000f22000c1e1900 */
[----:B------:R-:W-:-:S03]  /*2ad0*/  @P3 LOP3.LUT R4, R4, R21, RZ, 0x3c, !PT ;  /* 0x0000001504043212 */ /* 0x000fc600078e3cff */
[----:B------:R-:W4:Y:S01]  /*2ae0*/  @P4 LDG.E R19, desc[UR6][R14.64+0x5c] ;  /* 0x00005c060e134981 */ /* 0x000f22000c1e1900 */
[----:B------:R-:W-:-:S03]  /*2af0*/  @P4 LOP3.LUT R6, R6, R25, RZ, 0x3c, !PT ;  /* 0x0000001906064212 */ /* 0x000fc600078e3cff */
[----:B------:R-:W4:Y:S04]  /*2b00*/  @P5 LDG.E R21, desc[UR6][R14.64+0x68] ;  /* 0x000068060e155981 */ /* 0x000f28000c1e1900 */
[----:B------:R-:W4:Y:S01]  /*2b10*/  @P5 LDG.E R25, desc[UR6][R14.64+0x70] ;  /* 0x000070060e195981 */ /* 0x000f22000c1e1900 */
[----:B------:R-:W-:-:S03]  /*2b20*/  LOP3.LUT P0, RZ, R23, 0x80, RZ, 0xc0, !PT ;  /* 0x0000008017ff7812 */ /* 0x000fc6000780c0ff */
        /* <DEDUP_REMOVED lines=22> */
[----:B------:R-:W-:Y:S02]  /*2c90*/  @P6 LOP3.LUT R6, R6, R27, RZ, 0x3c, !PT ;  /* 0x0000001b06066212 */ /* 0x000fe400078e3cff */
[----:B------:R-:W-:Y:S02]  /*2ca0*/  @P0 LOP3.LUT R5, R5, R24, RZ, 0x3c, !PT ;  /* 0x0000001805050212 */ /* 0x000fe400078e3cff */
[----:B------:R-:W-:Y:S02]  /*2cb0*/  @P6 LOP3.LUT R4, R4, R19, RZ, 0x3c, !PT ;  /* 0x0000001304046212 */ /* 0x000fe400078e3cff */
[----:B------:R-:W-:Y:S02]  /*2cc0*/  @P0 LOP3.LUT R6, R6, R21, RZ, 0x3c, !PT ;  /* 0x0000001506060212 */ /* 0x000fe400078e3cff */
[----:B------:R-:W-:-:S02]  /*2cd0*/  @P0 LOP3.LUT R4, R4, R25, RZ, 0x3c, !PT ;  /* 0x0000001904040212 */ /* 0x000fc400078e3cff */
[----:B--2---:R-:W-:Y:S02]  /*2ce0*/  @P6 LOP3.LUT R7, R7, R18, RZ, 0x3c, !PT ;  /* 0x0000001207076212 */ /* 0x004fe400078e3cff */
[----:B---3--:R-:W-:Y:S02]  /*2cf0*/  @P0 LOP3.LUT R3, R3, R20, RZ, 0x3c, !PT ;  /* 0x0000001403030212 */ /* 0x008fe400078e3cff */
[----:B----4-:R-:W-:Y:S02]  /*2d00*/  @P0 LOP3.LUT R7, R7, R22, RZ, 0x3c, !PT ;  /* 0x0000001607070212 */ /* 0x010fe400078e3cff */
        /* <DEDUP_REMOVED lines=25> */
[----:B------:R-:W-:Y:S02]  /*2ea0*/  @P1 LOP3.LUT R6, R6, R25, RZ, 0x3c, !PT ;  /* 0x0000001906061212 */ /* 0x000fe400078e3cff */
[----:B------:R-:W4:Y:S01]  /*2eb0*/  @P3 LDG.E R25, desc[UR6][R14.64+0xe0] ;  /* 0x0000e0060e193981 */ /* 0x000f22000c1e1900 */
[----:B--2---:R-:W-:Y:S02]  /*2ec0*/  @P0 LOP3.LUT R7, R7, R20, RZ, 0x3c, !PT ;  /* 0x0000001407070212 */ /* 0x004fe400078e3cff */
[----:B------:R-:W-:Y:S01]  /*2ed0*/  LOP3.LUT P0, RZ, R23, 0x8000, RZ, 0xc0, !PT ;  /* 0x0000800017ff7812 */ /* 0x000fe2000780c0ff */
        /* <DEDUP_REMOVED lines=8> */
[----:B------:R-:W4:Y:S04]  /*2f60*/  @P3 LDG.E R22, desc[UR6][R14.64+0xdc] ;  /* 0x0000dc060e163981 */ /* 0x000f28000c1e1900 */
        /* <DEDUP_REMOVED lines=35> */
[----:B------:R-:W-:-:S05]  /*31a0*/  VIADD R17, R17, 0x10 ;  /* 0x0000001011117836 */ /* 0x000fca0000000000 */
[----:B------:R-:W-:Y:S02]  /*31b0*/  ISETP.NE.AND P1, PT, R17, 0x20, PT ;  /* 0x000000201100780c */ /* 0x000fe40003f25270 */
[----:B------:R-:W-:Y:S02]  /*31c0*/  @P6 LOP3.LUT R4, R4, R21, RZ, 0x3c, !PT ;  /* 0x0000001504046212 */ /* 0x000fe400078e3cff */
[----:B------:R-:W-:Y:S02]  /*31d0*/  @P0 LOP3.LUT R5, R5, R26, RZ, 0x3c, !PT ;  /* 0x0000001a05050212 */ /* 0x000fe400078e3cff */
[----:B--2---:R-:W-:Y:S02]  /*31e0*/  @P6 LOP3.LUT R7, R7, R20, RZ, 0x3c, !PT ;  /* 0x0000001407076212 */ /* 0x004fe400078e3cff */
[----:B----4-:R-:W-:Y:S02]  /*31f0*/  @P6 LOP3.LUT R3, R3, R18, RZ, 0x3c, !PT ;  /* 0x0000001203036212 */ /* 0x010fe400078e3cff */
[----:B---3--:R-:W-:-:S04]  /*3200*/  @P6 LOP3.LUT R6, R6, R19, RZ, 0x3c, !PT ;  /* 0x0000001306066212 */ /* 0x008fc800078e3cff */
[----:B------:R-:W-:Y:S02]  /*3210*/  @P0 LOP3.LUT R6, R6, R23, RZ, 0x3c, !PT ;  /* 0x0000001706060212 */ /* 0x000fe400078e3cff */
[----:B------:R-:W-:Y:S02]  /*3220*/  @P0 LOP3.LUT R4, R4, R25, RZ, 0x3c, !PT ;  /* 0x0000001904040212 */ /* 0x000fe400078e3cff */
[----:B------:R-:W-:Y:S02]  /*3230*/  @P0 LOP3.LUT R3, R3, R22, RZ, 0x3c, !PT ;  /* 0x0000001603030212 */ /* 0x000fe400078e3cff */
[----:B------:R-:W-:Y:S01]  /*3240*/  @P0 LOP3.LUT R7, R7, R24, RZ, 0x3c, !PT ;  /* 0x0000001807070212 */ /* 0x000fe200078e3cff */
[----:B------:R-:W-:Y:S06]  /*3250*/  @P1 BRA `(.L_x_16) ;  /* 0xfffffff400481947 */ /* 0x000fec000383ffff */
        /* <DEDUP_REMOVED lines=9> */
[----:B-1----:R-:W-:Y:S05]  /*32f0*/  @!P0 BRA `(.L_x_15) ;  /* 0x0000001400f88947 */ /* 0x002fea0003800000 */
[----:B------:R-:W-:Y:S01]  /*3300*/  UMOV UR4, URZ ;  /* 0x000000ff00047c82 */ /* 0x000fe20008000000 */
[----:B------:R-:W-:Y:S01]  /*3310*/  IMAD.MOV.U32 R0, RZ, RZ, RZ ;  /* 0x000000ffff007224 */ /* 0x000fe200078e00ff */
[----:B------:R-:W-:Y:S01]  /*3320*/  CS2R R6, SRZ ;  /* 0x0000000000067805 */ /* 0x000fe2000001ff00 */
[----:B------:R-:W-:Y:S02]  /*3330*/  IMAD.MOV.U32 R4, RZ, RZ, RZ ;  /* 0x000000ffff047224 */ /* 0x000fe400078e00ff */
[----:B------:R-:W-:Y:S02]  /*3340*/  IMAD.MOV.U32 R3, RZ, RZ, RZ ;  /* 0x000000ffff037224 */ /* 0x000fe400078e00ff */
[----:B------:R-:W-:-:S07]  /*3350*/  IMAD.U32 R5, RZ, RZ, UR4 ;  /* 0x00000004ff057e24 */ /* 0x000fce000f8e00ff */
.L_x_19:
[----:B------:R-:W-:-:S06]  /*3360*/  IMAD R16, R0, 0x4, R1 ;  /* 0x0000000400107824 */ /* 0x000fcc00078e0201 */
[----:B------:R-:W5:Y:S01]  /*3370*/  LDL R16, [R16+0x4] ;  /* 0x0000040010107983 */ /* 0x000f620000100800 */
[----:B------:R-:W-:-:S07]  /*3380*/  IMAD.MOV.U32 R17, RZ, RZ, RZ ;  /* 0x000000ffff117224 */ /* 0x000fce00078e00ff */
.L_x_18:
        /* <DEDUP_REMOVED lines=183> */
[----:B-1----:R-:W-:Y:S05]  /*3f00*/  @P0 BRA `(.L_x_15) ;  /* 0x0000000800f40947 */ /* 0x002fea0003800000 */
[----:B------:R-:W-:Y:S01]  /*3f10*/  UMOV UR4, URZ ;  /* 0x000000ff00047c82 */ /* 0x000fe20008000000 */
[----:B------:R-:W-:Y:S01]  /*3f20*/  IMAD.MOV.U32 R0, RZ, RZ, RZ ;  /* 0x000000ffff007224 */ /* 0x000fe200078e00ff */
[----:B------:R-:W-:Y:S01]  /*3f30*/  CS2R R6, SRZ ;  /* 0x0000000000067805 */ /* 0x000fe2000001ff00 */
[----:B------:R-:W-:Y:S02]  /*3f40*/  IMAD.MOV.U32 R4, RZ, RZ, RZ ;  /* 0x000000ffff047224 */ /* 0x000fe400078e00ff */
[----:B------:R-:W-:Y:S02]  /*3f50*/  IMAD.MOV.U32 R3, RZ, RZ, RZ ;  /* 0x000000ffff037224 */ /* 0x000fe400078e00ff */
[----:B------:R-:W-:-:S07]  /*3f60*/  IMAD.U32 R5, RZ, RZ, UR4 ;  /* 0x00000004ff057e24 */ /* 0x000fce000f8e00ff */
.L_x_21:
[----:B------:R-:W-:-:S06]  /*3f70*/  IMAD R16, R0, 0x4, R1 ;  /* 0x0000000400107824 */ /* 0x000fcc00078e0201 */
[----:B------:R-:W5:Y:S01]  /*3f80*/  LDL R16, [R16+0x4] ;  /* 0x0000040010107983 */ /* 0x000f620000100800 */
[----:B------:R-:W-:-:S07]  /*3f90*/  IMAD.MOV.U32 R17, RZ, RZ, RZ ;  /* 0x000000ffff117224 */ /* 0x000fce00078e00ff */
.L_x_20:
        /* <DEDUP_REMOVED lines=177> */
[----:B------:R1:W-:Y:S04]  /*4ab0*/  STL.64 [R1+0x8], R6 ;  /* 0x0000080601007387 */ /* 0x0003e80000100a00 */
[----:B------:R1:W-:Y:S04]  /*4ac0*/  STL [R1+0x4], R3 ;  /* 0x0000040301007387 */ /* 0x0003e80000100800 */
[----:B------:R1:W-:Y:S02]  /*4ad0*/  STL.64 [R1+0x10], R4 ;  /* 0x0000100401007387 */ /* 0x0003e40000100a00 */
.L_x_15:
[----:B------:R-:W-:Y:S01]  /*4ae0*/  ISETP.GT.U32.AND P0, PT, R12, 0x3, PT ;  /* 0x000000030c00780c */ /* 0x000fe20003f04070 */
[----:B------:R-:W-:Y:S01]  /*4af0*/  VIADD R8, R8, 0x1 ;  /* 0x0000000108087836 */ /* 0x000fe20000000000 */
[--C-:B------:R-:W-:Y:S02]  /*4b00*/  SHF.R.U64 R12, R12, 0x2, R13.reuse ;  /* 0x000000020c0c7819 */ /* 0x100fe4000000120d */
[----:B------:R-:W-:Y:S02]  /*4b10*/  ISETP.GT.U32.AND.EX P0, PT, R13, RZ, PT, P0 ;  /* 0x000000ff0d00720c */ /* 0x000fe40003f04100 */
[----:B------:R-:W-:-:S11]  /*4b20*/  SHF.R.U32.HI R13, RZ, 0x2, R13 ;  /* 0x00000002ff0d7819 */ /* 0x000fd6000001160d */
[----:B------:R-:W-:Y:S05]  /*4b30*/  @P0 BRA `(.L_x_22) ;  /* 0xffffffd800d40947 */ /* 0x000fea000383ffff */
.L_x_14:
[----:B------:R-:W2:Y:S01]  /*4b40*/  S2R R0, SR_TID.X ;  /* 0x0000000000007919 */ /* 0x000ea20000002100 */
[----:B------:R-:W2:Y:S01]  /*4b50*/  LDCU UR4, c[0x0][0x360] ;  /* 0x00006c00ff0477ac */ /* 0x000ea20008000800 */
[----:B------:R-:W3:Y:S01]  /*4b60*/  LDCU UR5, c[0x0][0x388] ;  /* 0x00007100ff0577ac */ /* 0x000ee20008000800 */
[----:B--2---:R-:W-:-:S05]  /*4b70*/  IMAD R11, R9, UR4, R0 ;  /* 0x00000004090b7c24 */ /* 0x004fca000f8e0200 */
[----:B---3--:R-:W-:-:S13]  /*4b80*/  ISETP.GE.AND P0, PT, R11, UR5, PT ;  /* 0x000000050b007c0c */ /* 0x008fda000bf06270 */
[----:B------:R-:W-:Y:S05]  /*4b90*/  @P0 EXIT ;  /* 0x000000000000094d */ /* 0x000fea0003800000 */
[----:B01----:R-:W0:Y:S01]  /*4ba0*/  LDC.64 R6, c[0x0][0x380] ;  /* 0x0000e000ff067b82 */ /* 0x003e220000000a00 */
[----:B------:R-:W-:Y:S01]  /*4bb0*/  SHF.R.U32.HI R0, RZ, 0x2, R3 ;  /* 0x00000002ff007819 */ /* 0x000fe20000011603 */
[----:B------:R-:W-:-:S03]  /*4bc0*/  IMAD R9, R9, 0x587c5, R2 ;  /* 0x000587c509097824 */ /* 0x000fc600078e0202 */
[----:B------:R-:W-:Y:S01]  /*4bd0*/  LOP3.LUT R0, R0, R3, RZ, 0x3c, !PT ;  /* 0x0000000300007212 */ /* 0x000fe200078e3cff */
[----:B------:R-:W-:-:S04]  /*4be0*/  IMAD.SHL.U32 R3, R5, 0x10, RZ ;  /* 0x0000001005037824 */ /* 0x000fc800078e00ff */
[----:B------:R-:W-:-:S05]  /*4bf0*/  IMAD.SHL.U32 R4, R0, 0x2, RZ ;  /* 0x0000000200047824 */ /* 0x000fca00078e00ff */
[----:B------:R-:W-:-:S04]  /*4c00*/  LOP3.LUT R4, R0, R4, R3, 0x96, !PT ;  /* 0x0000000400047212 */ /* 0x000fc800078e9603 */
[----:B------:R-:W-:-:S04]  /*4c10*/  LOP3.LUT R4, R4, R5, RZ, 0x3c, !PT ;  /* 0x0000000504047212 */ /* 0x000fc800078e3cff */
[----:B------:R-:W-:Y:S01]  /*4c20*/  IADD3 R9, PT, PT, R9, 0x587c5, R4 ;  /* 0x000587c509097810 */ /* 0x000fe20007ffe004 */
[----:B0-----:R-:W-:-:S05]  /*4c30*/  IMAD.WIDE R2, R11, 0x4, R6 ;  /* 0x000000040b027825 */ /* 0x001fca00078e0206 */
[----:B------:R-:W-:Y:S01]  /*4c40*/  STG.E desc[UR6][R2.64], R9 ;  /* 0x0000000902007986 */ /* 0x000fe2000c101906 */
[----:B------:R-:W-:Y:S05]  /*4c50*/  EXIT ;  /* 0x000000000000794d */ /* 0x000fea0003800000 */
.L_x_23:
        /* <DEDUP_REMOVED lines=10> */
.L_x_26:


//--------------------- .nv.global.init           --------------------------
	.section	.nv.global.init,"aw",@progbits
	.align	4
.nv.global.init:
	.type		mrg32k3aM1SubSeq,@object
	.size		mrg32k3aM1SubSeq,(mrg32k3aM2SubSeq - mrg32k3aM1SubSeq)
mrg32k3aM1SubSeq:
        /*0000*/ 	.byte	0x0b, 0xcc, 0xee, 0x04, 0x73, 0x29, 0x8b, 0x6f, 0xf6, 0x53, 0x03, 0xf6, 0x23, 0xf6, 0xea, 0xda
        /* <DEDUP_REMOVED lines=125> */
	.type		mrg32k3aM2SubSeq,@object
	.size		mrg32k3aM2SubSeq,(mrg32k3aM1 - mrg32k3aM2SubSeq)
mrg32k3aM2SubSeq:
        /* <DEDUP_REMOVED lines=126> */
	.type		mrg32k3aM1,@object
	.size		mrg32k3aM1,(mrg32k3aM1Seq - mrg32k3aM1)
mrg32k3aM1:
        /* <DEDUP_REMOVED lines=144> */
	.type		mrg32k3aM1Seq,@object
	.size		mrg32k3aM1Seq,(mrg32k3aM2 - mrg32k3aM1Seq)
mrg32k3aM1Seq:
        /* <DEDUP_REMOVED lines=144> */
	.type		mrg32k3aM2,@object
	.size		mrg32k3aM2,(mrg32k3aM2Seq - mrg32k3aM2)
mrg32k3aM2:
        /* <DEDUP_REMOVED lines=144> */
	.type		mrg32k3aM2Seq,@object
	.size		mrg32k3aM2Seq,(precalc_xorwow_matrix - mrg32k3aM2Seq)
mrg32k3aM2Seq:
        /* <DEDUP_REMOVED lines=144> */
	.type		precalc_xorwow_matrix,@object
	.size		precalc_xorwow_matrix,(precalc_xorwow_offset_matrix - precalc_xorwow_matrix)
precalc_xorwow_matrix:
        /* <DEDUP_REMOVED lines=6400> */
	.type		precalc_xorwow_offset_matrix,@object
	.size		precalc_xorwow_offset_matrix,(.L_1 - precalc_xorwow_offset_matrix)
precalc_xorwow_offset_matrix:
        /* <DEDUP_REMOVED lines=6400> */
.L_1:


//--------------------- .nv.shared.reserved.0     --------------------------
	.section	.nv.shared.reserved.0,"aw",@nobits
	.weak		__nv_reservedSMEM_offset_0_alias
	.size		__nv_reservedSMEM_offset_0_alias, 0, 64
	.other		__nv_reservedSMEM_offset_0_alias,@"STO_CUDA_RESERVED_SHARED STV_DEFAULT"
__nv_reservedSMEM_offset_0_alias:
	.zero		0
	.zero		64


//--------------------- .nv.global                --------------------------
	.section	.nv.global,"aw",@nobits
.nv.global:
	.type		_ZN34_INTERNAL_e148de16_4_k_cu_4708c62b6thrust24THRUST_300001_SM_1000_NS12placeholders2_5E,@object
	.size		_ZN34_INTERNAL_e148de16_4_k_cu_4708c62b6thrust24THRUST_300001_SM_1000_NS12placeholders2_5E,(_ZN34_INTERNAL_e148de16_4_k_cu_4708c62b4cuda3std3__45__cpo6cbeginE - _ZN34_INTERNAL_e148de16_4_k_cu_4708c62b6thrust24THRUST_300001_SM_1000_NS12placeholders2_5E)
_ZN34_INTERNAL_e148de16_4_k_cu_4708c62b6thrust24THRUST_300001_SM_1000_NS12placeholders2_5E:
	.zero		1
	.type		_ZN34_INTERNAL_e148de16_4_k_cu_4708c62b4cuda3std3__45__cpo6cbeginE,@object
	.size		_ZN34_INTERNAL_e148de16_4_k_cu_4708c62b4cuda3std3__45__cpo6cbeginE,(_ZN34_INTERNAL_e148de16_4_k_cu_4708c62b4cuda3std6ranges3__45__cpo6cbeginE - _ZN34_INTERNAL_e148de16_4_k_cu_4708c62b4cuda3std3__45__cpo6cbeginE)
_ZN34_INTERNAL_e148de16_4_k_cu_4708c62b4cuda3std3__45__cpo6cbeginE:
	.zero		1
	.type		_ZN34_INTERNAL_e148de16_4_k_cu_4708c62b4cuda3std6ranges3__45__cpo6cbeginE,@object
	.size		_ZN34_INTERNAL_e148de16_4_k_cu_4708c62b4cuda3std6ranges3__45__cpo6cbeginE,(_ZN34_INTERNAL_e148de16_4_k_cu_4708c62b4cuda3std3__48in_placeE - _ZN34_INTERNAL_e148de16_4_k_cu_4708c62b4cuda3std6ranges3__45__cpo6cbeginE)
_ZN34_INTERNAL_e148de16_4_k_cu_4708c62b4cuda3std6ranges3__45__cpo6cbeginE:
	.zero		1
	.type		_ZN34_INTERNAL_e148de16_4_k_cu_4708c62b4cuda3std3__48in_placeE,@object
	.size		_ZN34_INTERNAL_e148de16_4_k_cu_4708c62b4cuda3std3__48in_placeE,(_ZN34_INTERNAL_e148de16_4_k_cu_4708c62b4cuda3std6ranges3__45__cpo4sizeE - _ZN34_INTERNAL_e148de16_4_k_cu_4708c62b4cuda3std3__48in_placeE)
_ZN34_INTERNAL_e148de16_4_k_cu_4708c62b4cuda3std3__48in_placeE:
	.zero		1
	.type		_ZN34_INTERNAL_e148de16_4_k_cu_4708c62b4cuda3std6ranges3__45__cpo4sizeE,@object
	.size		_ZN34_INTERNAL_e148de16_4_k_cu_4708c62b4cuda3std6ranges3__45__cpo4sizeE,(_ZN34_INTERNAL_e148de16_4_k_cu_4708c62b6thrust24THRUST_300001_SM_1000_NS12placeholders2_9E - _ZN34_INTERNAL_e148de16_4_k_cu_4708c62b4cuda3std6ranges3__45__cpo4sizeE)
_ZN34_INTERNAL_e148de16_4_k_cu_4708c62b4cuda3std6ranges3__45__cpo4sizeE:
	.zero		1
	.type		_ZN34_INTERNAL_e148de16_4_k_cu_4708c62b6thrust24THRUST_300001_SM_1000_NS12placeholders2_9E,@object
	.size		_ZN34_INTERNAL_e148de16_4_k_cu_4708c62b6thrust24THRUST_300001_SM_1000_NS12placeholders2_9E,(_ZN34_INTERNAL_e148de16_4_k_cu_4708c62b4cuda3std3__45__cpo7crbeginE - _ZN34_INTERNAL_e148de16_4_k_cu_4708c62b6thrust24THRUST_300001_SM_1000_NS12placeholders2_9E)
_ZN34_INTERNAL_e148de16_4_k_cu_4708c62b6thrust24THRUST_300001_SM_1000_NS12placeholders2_9E:
	.zero		1
	.type		_ZN34_INTERNAL_e148de16_4_k_cu_4708c62b4cuda3std3__45__cpo7crbeginE,@object
	.size		_ZN34_INTERNAL_e148de16_4_k_cu_4708c62b4cuda3std3__45__cpo7crbeginE,(_ZN34_INTERNAL_e148de16_4_k_cu_4708c62b4cuda3std6ranges3__45__cpo4nextE - _ZN34_INTERNAL_e148de16_4_k_cu_4708c62b4cuda3std3__45__cpo7crbeginE)
_ZN34_INTERNAL_e148de16_4_k_cu_4708c62b4cuda3std3__45__cpo7crbeginE:
	.zero		1
	.type		_ZN34_INTERNAL_e148de16_4_k_cu_4708c62b4cuda3std6ranges3__45__cpo4nextE,@object
	.size		_ZN34_INTERNAL_e148de16_4_k_cu_4708c62b4cuda3std6ranges3__45__cpo4nextE,(_ZN34_INTERNAL_e148de16_4_k_cu_4708c62b4cuda3std6ranges3__45__cpo4swapE - _ZN34_INTERNAL_e148de16_4_k_cu_4708c62b4cuda3std6ranges3__45__cpo4nextE)
_ZN34_INTERNAL_e148de16_4_k_cu_4708c62b4cuda3std6ranges3__45__cpo4nextE:
	.zero		1
	.type		_ZN34_INTERNAL_e148de16_4_k_cu_4708c62b4cuda3std6ranges3__45__cpo4swapE,@object
	.size		_ZN34_INTERNAL_e148de16_4_k_cu_4708c62b4cuda3std6ranges3__45__cpo4swapE,(_ZN34_INTERNAL_e148de16_4_k_cu_4708c62b6thrust24THRUST_300001_SM_1000_NS12placeholders2_1E - _ZN34_INTERNAL_e148de16_4_k_cu_4708c62b4cuda3std6ranges3__45__cpo4swapE)
_ZN34_INTERNAL_e148de16_4_k_cu_4708c62b4cuda3std6ranges3__45__cpo4swapE:
	.zero		1
	.type		_ZN34_INTERNAL_e148de16_4_k_cu_4708c62b6thrust24THRUST_300001_SM_1000_NS12placeholders2_1E,@object
	.size		_ZN34_INTERNAL_e148de16_4_k_cu_4708c62b6thrust24THRUST_300001_SM_1000_NS12placeholders2_1E,(_ZN34_INTERNAL_e148de16_4_k_cu_4708c62b6thrust24THRUST_300001_SM_1000_NS12placeholders2_3E - _ZN34_INTERNAL_e148de16_4_k_cu_4708c62b6thrust24THRUST_300001_SM_1000_NS12placeholders2_1E)
_ZN34_INTERNAL_e148de16_4_k_cu_4708c62b6thrust24THRUST_300001_SM_1000_NS12placeholders2_1E:
	.zero		1
	.type		_ZN34_INTERNAL_e148de16_4_k_cu_4708c62b6thrust24THRUST_300001_SM_1000_NS12placeholders2_3E,@object
	.size		_ZN34_INTERNAL_e148de16_4_k_cu_4708c62b6thrust24THRUST_300001_SM_1000_NS12placeholders2_3E,(_ZN34_INTERNAL_e148de16_4_k_cu_4708c62b4cuda3std3__45__cpo5beginE - _ZN34_INTERNAL_e148de16_4_k_cu_4708c62b6thrust24THRUST_300001_SM_1000_NS12placeholders2_3E)
_ZN34_INTERNAL_e148de16_4_k_cu_4708c62b6thrust24THRUST_300001_SM_1000_NS12placeholders2_3E:
	.zero		1
	.type		_ZN34_INTERNAL_e148de16_4_k_cu_4708c62b4cuda3std3__45__cpo5beginE,@object
	.size		_ZN34_INTERNAL_e148de16_4_k_cu_4708c62b4cuda3std3__45__cpo5beginE,(_ZN34_INTERNAL_e148de16_4_k_cu_4708c62b4cuda3std6ranges3__45__cpo5beginE - _ZN34_INTERNAL_e148de16_4_k_cu_4708c62b4cuda3std3__45__cpo5beginE)
_ZN34_INTERNAL_e148de16_4_k_cu_4708c62b4cuda3std3__45__cpo5beginE:
	.zero		1
	.type		_ZN34_INTERNAL_e148de16_4_k_cu_4708c62b4cuda3std6ranges3__45__cpo5beginE,@object
	.size		_ZN34_INTERNAL_e148de16_4_k_cu_4708c62b4cuda3std6ranges3__45__cpo5beginE,(_ZN34_INTERNAL_e148de16_4_k_cu_4708c62b4cuda3std3__436_GLOBAL__N__e148de16_4_k_cu_4708c62b6ignoreE - _ZN34_INTERNAL_e148de16_4_k_cu_4708c62b4cuda3std6ranges3__45__cpo5beginE)
_ZN34_INTERNAL_e148de16_4_k_cu_4708c62b4cuda3std6ranges3__45__cpo5beginE:
	.zero		1
	.type		_ZN34_INTERNAL_e148de16_4_k_cu_4708c62b4cuda3std3__436_GLOBAL__N__e148de16_4_k_cu_4708c62b6ignoreE,@object
	.size		_ZN34_INTERNAL_e148de16_4_k_cu_4708c62b4cuda3std3__436_GLOBAL__N__e148de16_4_k_cu_4708c62b6ignoreE,(_ZN34_INTERNAL_e148de16_4_k_cu_4708c62b4cuda3std6ranges3__45__cpo4dataE - _ZN34_INTERNAL_e148de16_4_k_cu_4708c62b4cuda3std3__436_GLOBAL__N__e148de16_4_k_cu_4708c62b6ignoreE)
_ZN34_INTERNAL_e148de16_4_k_cu_4708c62b4cuda3std3__436_GLOBAL__N__e148de16_4_k_cu_4708c62b6ignoreE:
	.zero		1
	.type		_ZN34_INTERNAL_e148de16_4_k_cu_4708c62b4cuda3std6ranges3__45__cpo4dataE,@object
	.size		_ZN34_INTERNAL_e148de16_4_k_cu_4708c62b4cuda3std6ranges3__45__cpo4dataE,(_ZN34_INTERNAL_e148de16_4_k_cu_4708c62b6thrust24THRUST_300001_SM_1000_NS12placeholders2_7E - _ZN34_INTERNAL_e148de16_4_k_cu_4708c62b4cuda3std6ranges3__45__cpo4dataE)
_ZN34_INTERNAL_e148de16_4_k_cu_4708c62b4cuda3std6ranges3__45__cpo4dataE:
	.zero		1
	.type		_ZN34_INTERNAL_e148de16_4_k_cu_4708c62b6thrust24THRUST_300001_SM_1000_NS12placeholders2_7E,@object
	.size		_ZN34_INTERNAL_e148de16_4_k_cu_4708c62b6thrust24THRUST_300001_SM_1000_NS12placeholders2_7E,(_ZN34_INTERNAL_e148de16_4_k_cu_4708c62b4cuda3std3__45__cpo6rbeginE - _ZN34_INTERNAL_e148de16_4_k_cu_4708c62b6thrust24THRUST_300001_SM_1000_NS12placeholders2_7E)
_ZN34_INTERNAL_e148de16_4_k_cu_4708c62b6thrust24THRUST_300001_SM_1000_NS12placeholders2_7E:
	.zero		1
	.type		_ZN34_INTERNAL_e148de16_4_k_cu_4708c62b4cuda3std3__45__cpo6rbeginE,@object
	.size		_ZN34_INTERNAL_e148de16_4_k_cu_4708c62b4cuda3std3__45__cpo6rbeginE,(_ZN34_INTERNAL_e148de16_4_k_cu_4708c62b4cuda3std6ranges3__45__cpo7advanceE - _ZN34_INTERNAL_e148de16_4_k_cu_4708c62b4cuda3std3__45__cpo6rbeginE)
_ZN34_INTERNAL_e148de16_4_k_cu_4708c62b4cuda3std3__45__cpo6rbeginE:
	.zero		1
	.type		_ZN34_INTERNAL_e148de16_4_k_cu_4708c62b4cuda3std6ranges3__45__cpo7advanceE,@object
	.size		_ZN34_INTERNAL_e148de16_4_k_cu_4708c62b4cuda3std6ranges3__45__cpo7advanceE,(_ZN34_INTERNAL_e148de16_4_k_cu_4708c62b4cuda3std3__47nulloptE - _ZN34_INTERNAL_e148de16_4_k_cu_4708c62b4cuda3std6ranges3__45__cpo7advanceE)
_ZN34_INTERNAL_e148de16_4_k_cu_4708c62b4cuda3std6ranges3__45__cpo7advanceE:
	.zero		1
	.type		_ZN34_INTERNAL_e148de16_4_k_cu_4708c62b4cuda3std3__47nulloptE,@object
	.size		_ZN34_INTERNAL_e148de16_4_k_cu_4708c62b4cuda3std3__47nulloptE,(_ZN34_INTERNAL_e148de16_4_k_cu_4708c62b4cuda3std6ranges3__45__cpo8distanceE - _ZN34_INTERNAL_e148de16_4_k_cu_4708c62b4cuda3std3__47nulloptE)
_ZN34_INTERNAL_e148de16_4_k_cu_4708c62b4cuda3std3__47nulloptE:
	.zero		1
	.type		_ZN34_INTERNAL_e148de16_4_k_cu_4708c62b4cuda3std6ranges3__45__cpo8distanceE,@object
	.size		_ZN34_INTERNAL_e148de16_4_k_cu_4708c62b4cuda3std6ranges3__45__cpo8distanceE,(_ZN34_INTERNAL_e148de16_4_k_cu_4708c62b6thrust24THRUST_300001_SM_1000_NS12placeholders2_6E - _ZN34_INTERNAL_e148de16_4_k_cu_4708c62b4cuda3std6ranges3__45__cpo8distanceE)
_ZN34_INTERNAL_e148de16_4_k_cu_4708c62b4cuda3std6ranges3__45__cpo8distanceE:
	.zero		1
	.type		_ZN34_INTERNAL_e148de16_4_k_cu_4708c62b6thrust24THRUST_300001_SM_1000_NS12placeholders2_6E,@object
	.size		_ZN34_INTERNAL_e148de16_4_k_cu_4708c62b6thrust24THRUST_300001_SM_1000_NS12placeholders2_6E,(_ZN34_INTERNAL_e148de16_4_k_cu_4708c62b4cuda3std3__45__cpo4cendE - _ZN34_INTERNAL_e148de16_4_k_cu_4708c62b6thrust24THRUST_300001_SM_1000_NS12placeholders2_6E)
_ZN34_INTERNAL_e148de16_4_k_cu_4708c62b6thrust24THRUST_300001_SM_1000_NS12placeholders2_6E:
	.zero		1
	.type		_ZN34_INTERNAL_e148de16_4_k_cu_4708c62b4cuda3std3__45__cpo4cendE,@object
	.size		_ZN34_INTERNAL_e148de16_4_k_cu_4708c62b4cuda3std3__45__cpo4cendE,(_ZN34_INTERNAL_e148de16_4_k_cu_4708c62b4cuda3std6ranges3__45__cpo4cendE - _ZN34_INTERNAL_e148de16_4_k_cu_4708c62b4cuda3std3__45__cpo4cendE)
_ZN34_INTERNAL_e148de16_4_k_cu_4708c62b4cuda3std3__45__cpo4cendE:
	.zero		1
	.type		_ZN34_INTERNAL_e148de16_4_k_cu_4708c62b4cuda3std6ranges3__45__cpo4cendE,@object
	.size		_ZN34_INTERNAL_e148de16_4_k_cu_4708c62b4cuda3std6ranges3__45__cpo4cendE,(_ZN34_INTERNAL_e148de16_4_k_cu_4708c62b4cuda3std3__420unreachable_sentinelE - _ZN34_INTERNAL_e148de16_4_k_cu_4708c62b4cuda3std6ranges3__45__cpo4cendE)
_ZN34_INTERNAL_e148de16_4_k_cu_4708c62b4cuda3std6ranges3__45__cpo4cendE:
	.zero		1
	.type		_ZN34_INTERNAL_e148de16_4_k_cu_4708c62b4cuda3std3__420unreachable_sentinelE,@object
	.size		_ZN34_INTERNAL_e148de16_4_k_cu_4708c62b4cuda3std3__420unreachable_sentinelE,(_ZN34_INTERNAL_e148de16_4_k_cu_4708c62b4cuda3std6ranges3__45__cpo5ssizeE - _ZN34_INTERNAL_e148de16_4_k_cu_4708c62b4cuda3std3__420unreachable_sentinelE)
_ZN34_INTERNAL_e148de16_4_k_cu_4708c62b4cuda3std3__420unreachable_sentinelE:
	.zero		1
	.type		_ZN34_INTERNAL_e148de16_4_k_cu_4708c62b4cuda3std6ranges3__45__cpo5ssizeE,@object
	.size		_ZN34_INTERNAL_e148de16_4_k_cu_4708c62b4cuda3std6ranges3__45__cpo5ssizeE,(_ZN34_INTERNAL_e148de16_4_k_cu_4708c62b6thrust24THRUST_300001_SM_1000_NS12placeholders3_10E - _ZN34_INTERNAL_e148de16_4_k_cu_4708c62b4cuda3std6ranges3__45__cpo5ssizeE)
_ZN34_INTERNAL_e148de16_4_k_cu_4708c62b4cuda3std6ranges3__45__cpo5ssizeE:
	.zero		1
	.type		_ZN34_INTERNAL_e148de16_4_k_cu_4708c62b6thrust24THRUST_300001_SM_1000_NS12placeholders3_10E,@object
	.size		_ZN34_INTERNAL_e148de16_4_k_cu_4708c62b6thrust24THRUST_300001_SM_1000_NS12placeholders3_10E,(_ZN34_INTERNAL_e148de16_4_k_cu_4708c62b4cuda3std3__45__cpo5crendE - _ZN34_INTERNAL_e148de16_4_k_cu_4708c62b6thrust24THRUST_300001_SM_1000_NS12placeholders3_10E)
_ZN34_INTERNAL_e148de16_4_k_cu_4708c62b6thrust24THRUST_300001_SM_1000_NS12placeholders3_10E:
	.zero		1
	.type		_ZN34_INTERNAL_e148de16_4_k_cu_4708c62b4cuda3std3__45__cpo5crendE,@object
	.size		_ZN34_INTERNAL_e148de16_4_k_cu_4708c62b4cuda3std3__45__cpo5crendE,(_ZN34_INTERNAL_e148de16_4_k_cu_4708c62b4cuda3std6ranges3__45__cpo4prevE - _ZN34_INTERNAL_e148de16_4_k_cu_4708c62b4cuda3std3__45__cpo5crendE)
_ZN34_INTERNAL_e148de16_4_k_cu_4708c62b4cuda3std3__45__cpo5crendE:
	.zero		1
	.type		_ZN34_INTERNAL_e148de16_4_k_cu_4708c62b4cuda3std6ranges3__45__cpo4prevE,@object
	.size		_ZN34_INTERNAL_e148de16_4_k_cu_4708c62b4cuda3std6ranges3__45__cpo4prevE,(_ZN34_INTERNAL_e148de16_4_k_cu_4708c62b4cuda3std6ranges3__45__cpo9iter_moveE - _ZN34_INTERNAL_e148de16_4_k_cu_4708c62b4cuda3std6ranges3__45__cpo4prevE)
_ZN34_INTERNAL_e148de16_4_k_cu_4708c62b4cuda3std6ranges3__45__cpo4prevE:
	.zero		1
	.type		_ZN34_INTERNAL_e148de16_4_k_cu_4708c62b4cuda3std6ranges3__45__cpo9iter_moveE,@object
	.size		_ZN34_INTERNAL_e148de16_4_k_cu_4708c62b4cuda3std6ranges3__45__cpo9iter_moveE,(_ZN34_INTERNAL_e148de16_4_k_cu_4708c62b6thrust24THRUST_300001_SM_1000_NS12placeholders2_2E - _ZN34_INTERNAL_e148de16_4_k_cu_4708c62b4cuda3std6ranges3__45__cpo9iter_moveE)
_ZN34_INTERNAL_e148de16_4_k_cu_4708c62b4cuda3std6ranges3__45__cpo9iter_moveE:
	.zero		1
	.type		_ZN34_INTERNAL_e148de16_4_k_cu_4708c62b6thrust24THRUST_300001_SM_1000_NS12placeholders2_2E,@object
	.size		_ZN34_INTERNAL_e148de16_4_k_cu_4708c62b6thrust24THRUST_300001_SM_1000_NS12placeholders2_2E,(_ZN34_INTERNAL_e148de16_4_k_cu_4708c62b6thrust24THRUST_300001_SM_1000_NS12placeholders2_4E - _ZN34_INTERNAL_e148de16_4_k_cu_4708c62b6thrust24THRUST_300001_SM_1000_NS12placeholders2_2E)
_ZN34_INTERNAL_e148de16_4_k_cu_4708c62b6thrust24THRUST_300001_SM_1000_NS12placeholders2_2E:
	.zero		1
	.type		_ZN34_INTERNAL_e148de16_4_k_cu_4708c62b6thrust24THRUST_300001_SM_1000_NS12placeholders2_4E,@object
	.size		_ZN34_INTERNAL_e148de16_4_k_cu_4708c62b6thrust24THRUST_300001_SM_1000_NS12placeholders2_4E,(_ZN34_INTERNAL_e148de16_4_k_cu_4708c62b4cuda3std3__45__cpo3endE - _ZN34_INTERNAL_e148de16_4_k_cu_4708c62b6thrust24THRUST_300001_SM_1000_NS12placeholders2_4E)
_ZN34_INTERNAL_e148de16_4_k_cu_4708c62b6thrust24THRUST_300001_SM_1000_NS12placeholders2_4E:
	.zero		1
	.type		_ZN34_INTERNAL_e148de16_4_k_cu_4708c62b4cuda3std3__45__cpo3endE,@object
	.size		_ZN34_INTERNAL_e148de16_4_k_cu_4708c62b4cuda3std3__45__cpo3endE,(_ZN34_INTERNAL_e148de16_4_k_cu_4708c62b4cuda3std6ranges3__45__cpo3endE - _ZN34_INTERNAL_e148de16_4_k_cu_4708c62b4cuda3std3__45__cpo3endE)
_ZN34_INTERNAL_e148de16_4_k_cu_4708c62b4cuda3std3__45__cpo3endE:
	.zero		1
	.type		_ZN34_INTERNAL_e148de16_4_k_cu_4708c62b4cuda3std6ranges3__45__cpo3endE,@object
	.size		_ZN34_INTERNAL_e148de16_4_k_cu_4708c62b4cuda3std6ranges3__45__cpo3endE,(_ZN34_INTERNAL_e148de16_4_k_cu_4708c62b4cuda3std3__419piecewise_constructE - _ZN34_INTERNAL_e148de16_4_k_cu_4708c62b4cuda3std6ranges3__45__cpo3endE)
_ZN34_INTERNAL_e148de16_4_k_cu_4708c62b4cuda3std6ranges3__45__cpo3endE:
	.zero		1
	.type		_ZN34_INTERNAL_e148de16_4_k_cu_4708c62b4cuda3std3__419piecewise_constructE,@object
	.size		_ZN34_INTERNAL_e148de16_4_k_cu_4708c62b4cuda3std3__419piecewise_constructE,(_ZN34_INTERNAL_e148de16_4_k_cu_4708c62b4cuda3std6ranges3__45__cpo5cdataE - _ZN34_INTERNAL_e148de16_4_k_cu_4708c62b4cuda3std3__419piecewise_constructE)
_ZN34_INTERNAL_e148de16_4_k_cu_4708c62b4cuda3std3__419piecewise_constructE:
	.zero		1
	.type		_ZN34_INTERNAL_e148de16_4_k_cu_4708c62b4cuda3std6ranges3__45__cpo5cdataE,@object
	.size		_ZN34_INTERNAL_e148de16_4_k_cu_4708c62b4cuda3std6ranges3__45__cpo5cdataE,(_ZN34_INTERNAL_e148de16_4_k_cu_4708c62b6thrust24THRUST_300001_SM_1000_NS12placeholders2_8E - _ZN34_INTERNAL_e148de16_4_k_cu_4708c62b4cuda3std6ranges3__45__cpo5cdataE)
_ZN34_INTERNAL_e148de16_4_k_cu_4708c62b4cuda3std6ranges3__45__cpo5cdataE:
	.zero		1
	.type		_ZN34_INTERNAL_e148de16_4_k_cu_4708c62b6thrust24THRUST_300001_SM_1000_NS12placeholders2_8E,@object
	.size		_ZN34_INTERNAL_e148de16_4_k_cu_4708c62b6thrust24THRUST_300001_SM_1000_NS12placeholders2_8E,(_ZN34_INTERNAL_e148de16_4_k_cu_4708c62b4cuda3std3__45__cpo4rendE - _ZN34_INTERNAL_e148de16_4_k_cu_4708c62b6thrust24THRUST_300001_SM_1000_NS12placeholders2_8E)
_ZN34_INTERNAL_e148de16_4_k_cu_4708c62b6thrust24THRUST_300001_SM_1000_NS12placeholders2_8E:
	.zero		1
	.type		_ZN34_INTERNAL_e148de16_4_k_cu_4708c62b4cuda3std3__45__cpo4rendE,@object
	.size		_ZN34_INTERNAL_e148de16_4_k_cu_4708c62b4cuda3std3__45__cpo4rendE,(_ZN34_INTERNAL_e148de16_4_k_cu_4708c62b4cuda3std6ranges3__45__cpo9iter_swapE - _ZN34_INTERNAL_e148de16_4_k_cu_4708c62b4cuda3std3__45__cpo4rendE)
_ZN34_INTERNAL_e148de16_4_k_cu_4708c62b4cuda3std3__45__cpo4rendE:
	.zero		1
	.type		_ZN34_INTERNAL_e148de16_4_k_cu_4708c62b4cuda3std6ranges3__45__cpo9iter_swapE,@object
	.size		_ZN34_INTERNAL_e148de16_4_k_cu_4708c62b4cuda3std6ranges3__45__cpo9iter_swapE,(_ZN34_INTERNAL_e148de16_4_k_cu_4708c62b4cuda3std3__48unexpectE - _ZN34_INTERNAL_e148de16_4_k_cu_4708c62b4cuda3std6ranges3__45__cpo9iter_swapE)
_ZN34_INTERNAL_e148de16_4_k_cu_4708c62b4cuda3std6ranges3__45__cpo9iter_swapE:
	.zero		1
	.type		_ZN34_INTERNAL_e148de16_4_k_cu_4708c62b4cuda3std3__48unexpectE,@object
	.size		_ZN34_INTERNAL_e148de16_4_k_cu_4708c62b4cuda3std3__48unexpectE,(_ZN34_INTERNAL_e148de16_4_k_cu_4708c62b6thrust24THRUST_300001_SM_1000_NS6system6detail10sequential3seqE - _ZN34_INTERNAL_e148de16_4_k_cu_4708c62b4cuda3std3__48unexpectE)
_ZN34_INTERNAL_e148de16_4_k_cu_4708c62b4cuda3std3__48unexpectE:
	.zero		1
	.type		_ZN34_INTERNAL_e148de16_4_k_cu_4708c62b6thrust24THRUST_300001_SM_1000_NS6system6detail10sequential3seqE,@object
	.size		_ZN34_INTERNAL_e148de16_4_k_cu_4708c62b6thrust24THRUST_300001_SM_1000_NS6system6detail10sequential3seqE,(.L_38 - _ZN34_INTERNAL_e148de16_4_k_cu_4708c62b6thrust24THRUST_300001_SM_1000_NS6system6detail10sequential3seqE)
_ZN34_INTERNAL_e148de16_4_k_cu_4708c62b6thrust24THRUST_300001_SM_1000_NS6system6detail10sequential3seqE:
	.zero		1
.L_38:


//--------------------- .nv.shared._Z4sortPji     --------------------------
	.section	.nv.shared._Z4sortPji,"aw",@nobits
	.sectionflags	@""
	.align	16
.nv.shared._Z4sortPji:
	.zero		5664


//--------------------- .nv.constant0._ZN3cub18CUB_300001_SM_10006detail11EmptyKernelIvEEvv --------------------------
	.section	.nv.constant0._ZN3cub18CUB_300001_SM_10006detail11EmptyKernelIvEEvv,"a",@progbits
	.sectionflags	@""
	.align	4
.nv.constant0._ZN3cub18CUB_300001_SM_10006detail11EmptyKernelIvEEvv:
	.zero		896


//--------------------- .nv.constant0._Z4sortPji  --------------------------
	.section	.nv.constant0._Z4sortPji,"a",@progbits
	.sectionflags	@""
	.align	4
.nv.constant0._Z4sortPji:
	.zero		908


//--------------------- .nv.constant0._Z18randomUnsignedIntsPji --------------------------
	.section	.nv.constant0._Z18randomUnsignedIntsPji,"a",@progbits
	.sectionflags	@""
	.align	4
.nv.constant0._Z18randomUnsignedIntsPji:
	.zero		908


//--------------------- SYMBOLS --------------------------

	.type		.nv.reservedSmem.offset0,@object
	.size		.nv.reservedSmem.offset0,0x4
	.type		.nv.reservedSmem.cap,@object
	.size		.nv.reservedSmem.cap,0x4
